	.target	sm_100

	.elftype	@"ET_EXEC"


//--------------------- .note.nv.tkinfo           --------------------------
	.section	.note.nv.tkinfo,"",@"SHT_NOTE"
	.sectionflags	@"SHF_NOTE_NV_TKINFO"
	.tkinfo
        /*0018*/ 	.word	0x00000081
        /*0030*/ 	.string	""
        /*0030*/ 	.string	"ptxas"
        /*0030*/ 	.string	"Cuda compilation tools, release 12.9, V12.9.86"
        /*0030*/ 	.string	"Build cuda_12.9.r12.9/compiler.36037853_0"
        /*0030*/ 	.string	"-regUsageLevel 10 -arch sm_100f -m 64 "



//--------------------- .note.nv.cuver            --------------------------
	.section	.note.nv.cuver,"",@"SHT_NOTE"
	.sectionflags	@"SHF_NOTE_NV_CUVER"
        /*0018*/ 	.short	0x0001
        /*001a*/ 	.short	0x0064
        /*001c*/ 	.short	0x0001
        /*001e*/ 	.short	0x0000
        /*0020*/ 	.short	0x0001
        /*0022*/ 	.short	0x0000


//--------------------- .nv.info                  --------------------------
	.section	.nv.info,"",@"SHT_CUDA_INFO"
	.align	4


	//----- nvinfo : EIATTR_REGCOUNT
	.align		4
        /*0000*/ 	.byte	0x04, 0x2f
        /*0002*/ 	.short	(.L_17 - .L_16)
	.align		4
.L_16:
        /*0004*/ 	.word	index@(_ZN9deep_gemm24sm100_fp8_gemm_1d1d_implILN4cute4UMMA5MajorE0ELS3_0ELj0ELj24576ELj1536ELj128ELj224ELj128ELj1ELj128ELj128ELj64ELj6ELj128ELj128ELj2ELb0ELj152ELNS_8GemmTypeE0ELb0EN7cutlass10bfloat16_tENS_16EpilogueIdentityEEEvPijjj14CUtensorMap_stS9_S9_S9_S9_)
        /*0008*/ 	.word	0x00000038


	//----- nvinfo : EIATTR_FRAME_SIZE
	.align		4
.L_17:
        /*000c*/ 	.byte	0x04, 0x11
        /*000e*/ 	.short	(.L_19 - .L_18)
	.align		4
.L_18:
        /*0010*/ 	.word	index@($__internal_3_$__cuda_sm20_div_u16)
        /*0014*/ 	.word	0x00000000


	//----- nvinfo : EIATTR_FRAME_SIZE
	.align		4
.L_19:
        /*0018*/ 	.byte	0x04, 0x11
        /*001a*/ 	.short	(.L_21 - .L_20)
	.align		4
.L_20:
        /*001c*/ 	.word	index@($__internal_2_$__cuda_sm10x_tcgen05_guardrail_trap_unallocated_columns_being_dealloced)
        /*0020*/ 	.word	0x00000000


	//----- nvinfo : EIATTR_FRAME_SIZE
	.align		4
.L_21:
        /*0024*/ 	.byte	0x04, 0x11
        /*0026*/ 	.short	(.L_23 - .L_22)
	.align		4
.L_22:
        /*0028*/ 	.word	index@($__internal_1_$__cuda_sm10x_tcgen05_guardrail_trap_phase_invalid_during_alloc)
        /*002c*/ 	.word	0x00000000


	//----- nvinfo : EIATTR_FRAME_SIZE
	.align		4
.L_23:
        /*0030*/ 	.byte	0x04, 0x11
        /*0032*/ 	.short	(.L_25 - .L_24)
	.align		4
.L_24:
        /*0034*/ 	.word	index@($__internal_0_$__cuda_sm10x_tcgen05_guardrail_trap_col_being_dealloced_not_returned_by_alloc)
        /*0038*/ 	.word	0x00000000


	//----- nvinfo : EIATTR_FRAME_SIZE
	.align		4
.L_25:
        /*003c*/ 	.byte	0x04, 0x11
        /*003e*/ 	.short	(.L_27 - .L_26)
	.align		4
.L_26:
        /*0040*/ 	.word	index@(_ZN9deep_gemm24sm100_fp8_gemm_1d1d_implILN4cute4UMMA5MajorE0ELS3_0ELj0ELj24576ELj1536ELj128ELj224ELj128ELj1ELj128ELj128ELj64ELj6ELj128ELj128ELj2ELb0ELj152ELNS_8GemmTypeE0ELb0EN7cutlass10bfloat16_tENS_16EpilogueIdentityEEEvPijjj14CUtensorMap_stS9_S9_S9_S9_)
        /*0044*/ 	.word	0x00000000


	//----- nvinfo : EIATTR_MIN_STACK_SIZE
	.align		4
.L_27:
        /*0048*/ 	.byte	0x04, 0x12
        /*004a*/ 	.short	(.L_29 - .L_28)
	.align		4
.L_28:
        /*004c*/ 	.word	index@(_ZN9deep_gemm24sm100_fp8_gemm_1d1d_implILN4cute4UMMA5MajorE0ELS3_0ELj0ELj24576ELj1536ELj128ELj224ELj128ELj1ELj128ELj128ELj64ELj6ELj128ELj128ELj2ELb0ELj152ELNS_8GemmTypeE0ELb0EN7cutlass10bfloat16_tENS_16EpilogueIdentityEEEvPijjj14CUtensorMap_stS9_S9_S9_S9_)
        /*0050*/ 	.word	0x00000000
.L_29:


//--------------------- .nv.info._ZN9deep_gemm24sm100_fp8_gemm_1d1d_implILN4cute4UMMA5MajorE0ELS3_0ELj0ELj24576ELj1536ELj128ELj224ELj128ELj1ELj128ELj128ELj64ELj6ELj128ELj128ELj2ELb0ELj152ELNS_8GemmTypeE0ELb0EN7cutlass10bfloat16_tENS_16EpilogueIdentityEEEvPijjj14CUtensorMap_stS9_S9_S9_S9_ --------------------------
	.section	.nv.info._ZN9deep_gemm24sm100_fp8_gemm_1d1d_implILN4cute4UMMA5MajorE0ELS3_0ELj0ELj24576ELj1536ELj128ELj224ELj128ELj1ELj128ELj128ELj64ELj6ELj128ELj128ELj2ELb0ELj152ELNS_8GemmTypeE0ELb0EN7cutlass10bfloat16_tENS_16EpilogueIdentityEEEvPijjj14CUtensorMap_stS9_S9_S9_S9_,"",@"SHT_CUDA_INFO"
	.sectionflags	@""
	.align	4


	//----- nvinfo : EIATTR_CUDA_API_VERSION
	.align		4
        /*0000*/ 	.byte	0x04, 0x37
        /*0002*/ 	.short	(.L_31 - .L_30)
.L_30:
        /*0004*/ 	.word	0x00000081


	//----- nvinfo : EIATTR_KPARAM_INFO
	.align		4
.L_31:
        /*0008*/ 	.byte	0x04, 0x17
        /*000a*/ 	.short	(.L_33 - .L_32)
.L_32:
        /*000c*/ 	.word	0x00000000
        /*0010*/ 	.short	0x0008
        /*0012*/ 	.short	0x0240
        /*0014*/ 	.byte	0x00, 0xf0, 0x01, 0x02


	//----- nvinfo : EIATTR_KPARAM_INFO
	.align		4
.L_33:
        /*0018*/ 	.byte	0x04, 0x17
        /*001a*/ 	.short	(.L_35 - .L_34)
.L_34:
        /*001c*/ 	.word	0x00000000
        /*0020*/ 	.short	0x0007
        /*0022*/ 	.short	0x01c0
        /*0024*/ 	.byte	0x00, 0xf0, 0x01, 0x02


	//----- nvinfo : EIATTR_KPARAM_INFO
	.align		4
.L_35:
        /*0028*/ 	.byte	0x04, 0x17
        /*002a*/ 	.short	(.L_37 - .L_36)
.L_36:
        /*002c*/ 	.word	0x00000000
        /*0030*/ 	.short	0x0006
        /*0032*/ 	.short	0x0140
        /*0034*/ 	.byte	0x00, 0xf0, 0x01, 0x02


	//----- nvinfo : EIATTR_KPARAM_INFO
	.align		4
.L_37:
        /*0038*/ 	.byte	0x04, 0x17
        /*003a*/ 	.short	(.L_39 - .L_38)
.L_38:
        /*003c*/ 	.word	0x00000000
        /*0040*/ 	.short	0x0005
        /*0042*/ 	.short	0x00c0
        /*0044*/ 	.byte	0x00, 0xf0, 0x01, 0x02


	//----- nvinfo : EIATTR_KPARAM_INFO
	.align		4
.L_39:
        /*0048*/ 	.byte	0x04, 0x17
        /*004a*/ 	.short	(.L_41 - .L_40)
.L_40:
        /*004c*/ 	.word	0x00000000
        /*0050*/ 	.short	0x0004
        /*0052*/ 	.short	0x0040
        /*0054*/ 	.byte	0x00, 0xf0, 0x01, 0x02


	//----- nvinfo : EIATTR_KPARAM_INFO
	.align		4
.L_41:
        /*0058*/ 	.byte	0x04, 0x17
        /*005a*/ 	.short	(.L_43 - .L_42)
.L_42:
        /*005c*/ 	.word	0x00000000
        /*0060*/ 	.short	0x0003
        /*0062*/ 	.short	0x0010
        /*0064*/ 	.byte	0x00, 0xf0, 0x11, 0x00


	//----- nvinfo : EIATTR_KPARAM_INFO
	.align		4
.L_43:
        /*0068*/ 	.byte	0x04, 0x17
        /*006a*/ 	.short	(.L_45 - .L_44)
.L_44:
        /*006c*/ 	.word	0x00000000
        /*0070*/ 	.short	0x0002
        /*0072*/ 	.short	0x000c
        /*0074*/ 	.byte	0x00, 0xf0, 0x11, 0x00


	//----- nvinfo : EIATTR_KPARAM_INFO
	.align		4
.L_45:
        /*0078*/ 	.byte	0x04, 0x17
        /*007a*/ 	.short	(.L_47 - .L_46)
.L_46:
        /*007c*/ 	.word	0x00000000
        /*0080*/ 	.short	0x0001
        /*0082*/ 	.short	0x0008
        /*0084*/ 	.byte	0x00, 0xf0, 0x11, 0x00


	//----- nvinfo : EIATTR_KPARAM_INFO
	.align		4
.L_47:
        /*0088*/ 	.byte	0x04, 0x17
        /*008a*/ 	.short	(.L_49 - .L_48)
.L_48:
        /*008c*/ 	.word	0x00000000
        /*0090*/ 	.short	0x0000
        /*0092*/ 	.short	0x0000
        /*0094*/ 	.byte	0x00, 0xf5, 0x21, 0x00


	//----- nvinfo : EIATTR_AT_ENTRY_FRAGMENTS
	.align		4
.L_49:
        /*0098*/ 	.byte	0x04, 0x4f
        /*009a*/ 	.short	(.L_51 - .L_50)


	//   ....[0]....
.L_50:
        /*009c*/ 	.word	0x00000004


	//   ....[1]....
        /*00a0*/ 	.word	0x00000005


	//----- nvinfo : EIATTR_RESERVED_SMEM_USED
	.align		4
.L_51:
        /*00a4*/ 	.byte	0x01, 0x41
	.zero		2


	//----- nvinfo : EIATTR_SPARSE_MMA_MASK
	.align		4
        /*00a8*/ 	.byte	0x03, 0x50
        /*00aa*/ 	.short	0x0000


	//----- nvinfo : EIATTR_TCGEN05_2CTA_USED
	.align		4
        /*00ac*/ 	.byte	0x01, 0x52
	.zero		2


	//----- nvinfo : EIATTR_MAXREG_COUNT
	.align		4
        /*00b0*/ 	.byte	0x03, 0x1b
        /*00b2*/ 	.short	0x00ff


	//----- nvinfo : EIATTR_NUM_BARRIERS
	.align		4
        /*00b4*/ 	.byte	0x02, 0x4c
        /*00b6*/ 	.byte	0x09
	.zero		1


	//----- nvinfo : EIATTR_INT_WARP_WIDE_INSTR_OFFSETS
	.align		4
        /*00b8*/ 	.byte	0x04, 0x31
        /*00ba*/ 	.short	(.L_53 - .L_52)


	//   ....[0]....
.L_52:
        /*00bc*/ 	.word	0x00005200


	//   ....[1]....
        /*00c0*/ 	.word	0x00005220


	//----- nvinfo : EIATTR_COOP_GROUP_MASK_REGIDS
	.align		4
.L_53:
        /*00c4*/ 	.byte	0x04, 0x29
        /*00c6*/ 	.short	(.L_55 - .L_54)


	//   ....[0]....
.L_54:
        /*00c8*/ 	.word	0xffffffff


	//   ....[1]....
        /*00cc*/ 	.word	0xffffffff


	//   ....[2]....
        /*00d0*/ 	.word	0xffffffff


	//   ....[3]....
        /*00d4*/ 	.word	0xffffffff


	//   ....[4]....
        /*00d8*/ 	.word	0xffffffff


	//   ....[5]....
        /*00dc*/ 	.word	0xffffffff


	//   ....[6]....
        /*00e0*/ 	.word	0xffffffff


	//   ....[7]....
        /*00e4*/ 	.word	0xffffffff


	//   ....[8]....
        /*00e8*/ 	.word	0xffffffff


	//   ....[9]....
        /*00ec*/ 	.word	0xffffffff


	//   ....[10]....
        /*00f0*/ 	.word	0xffffffff


	//   ....[11]....
        /*00f4*/ 	.word	0xffffffff


	//   ....[12]....
        /*00f8*/ 	.word	0xffffffff


	//   ....[13]....
        /*00fc*/ 	.word	0xffffffff


	//   ....[14]....
        /*0100*/ 	.word	0xffffffff


	//----- nvinfo : EIATTR_COOP_GROUP_INSTR_OFFSETS
	.align		4
.L_55:
        /*0104*/ 	.byte	0x04, 0x28
        /*0106*/ 	.short	(.L_57 - .L_56)


	//   ....[0]....
.L_56:
        /*0108*/ 	.word	0x00000030


	//   ....[1]....
        /*010c*/ 	.word	0x000004d0


	//   ....[2]....
        /*0110*/ 	.word	0x00000ae0


	//   ....[3]....
        /*0114*/ 	.word	0x00000b80


	//   ....[4]....
        /*0118*/ 	.word	0x00001010


	//   ....[5]....
        /*011c*/ 	.word	0x000010c0


	//   ....[6]....
        /*0120*/ 	.word	0x00001170


	//   ....[7]....
        /*0124*/ 	.word	0x000017e0


	//   ....[8]....
        /*0128*/ 	.word	0x00001800


	//   ....[9]....
        /*012c*/ 	.word	0x00001820


	//   ....[10]....
        /*0130*/ 	.word	0x00001a80


	//   ....[11]....
        /*0134*/ 	.word	0x00001ab0


	//   ....[12]....
        /*0138*/ 	.word	0x00001ad0


	//   ....[13]....
        /*013c*/ 	.word	0x00005120


	//   ....[14]....
        /*0140*/ 	.word	0x000052e0


	//----- nvinfo : EIATTR_VRC_CTA_INIT_COUNT
	.align		4
.L_57:
        /*0144*/ 	.byte	0x02, 0x4a
        /*0146*/ 	.byte	0x80
	.zero		1


	//----- nvinfo : EIATTR_MBARRIER_INSTR_OFFSETS
	.align		4
        /*0148*/ 	.byte	0x04, 0x39
        /*014a*/ 	.short	(.L_59 - .L_58)


	//   ....[0]....
.L_58:
        /*014c*/ 	.word	0x00000330
        /*0150*/ 	.word	0x000000ff
        /*0154*/ 	.word	0x00033400
        /*0158*/ 	.short	0x0100
        /*015a*/ 	.byte	0x05
	.zero		1


	//   ....[1]....
        /*015c*/ 	.word	0x00000340
        /*0160*/ 	.word	0x000000ff
        /*0164*/ 	.word	0x00033430
        /*0168*/ 	.short	0x0100
        /*016a*/ 	.byte	0x05
	.zero		1


	//   ....[2]....
        /*016c*/ 	.word	0x00000350
        /*0170*/ 	.word	0x000000ff
        /*0174*/ 	.word	0x00033460
        /*0178*/ 	.short	0x0100
        /*017a*/ 	.byte	0x05
	.zero		1


	//   ....[3]....
        /*017c*/ 	.word	0x00000360
        /*0180*/ 	.word	0x000000ff
        /*0184*/ 	.word	0x00033408
        /*0188*/ 	.short	0x0100
        /*018a*/ 	.byte	0x05
	.zero		1


	//   ....[4]....
        /*018c*/ 	.word	0x00000370
        /*0190*/ 	.word	0x000000ff
        /*0194*/ 	.word	0x00033438
        /*0198*/ 	.short	0x0100
        /*019a*/ 	.byte	0x05
	.zero		1


	//   ....[5]....
        /*019c*/ 	.word	0x00000380
        /*01a0*/ 	.word	0x000000ff
        /*01a4*/ 	.word	0x00033468
        /*01a8*/ 	.short	0x0100
        /*01aa*/ 	.byte	0x05
	.zero		1


	//   ....[6]....
        /*01ac*/ 	.word	0x00000390
        /*01b0*/ 	.word	0x000000ff
        /*01b4*/ 	.word	0x00033410
        /*01b8*/ 	.short	0x0100
        /*01ba*/ 	.byte	0x05
	.zero		1


	//   ....[7]....
        /*01bc*/ 	.word	0x000003a0
        /*01c0*/ 	.word	0x000000ff
        /*01c4*/ 	.word	0x00033440
        /*01c8*/ 	.short	0x0100
        /*01ca*/ 	.byte	0x05
	.zero		1


	//   ....[8]....
        /*01cc*/ 	.word	0x000003b0
        /*01d0*/ 	.word	0x000000ff
        /*01d4*/ 	.word	0x00033470
        /*01d8*/ 	.short	0x0100
        /*01da*/ 	.byte	0x05
	.zero		1


	//   ....[9]....
        /*01dc*/ 	.word	0x000003c0
        /*01e0*/ 	.word	0x000000ff
        /*01e4*/ 	.word	0x00033418
        /*01e8*/ 	.short	0x0100
        /*01ea*/ 	.byte	0x05
	.zero		1


	//   ....[10]....
        /*01ec*/ 	.word	0x000003d0
        /*01f0*/ 	.word	0x000000ff
        /*01f4*/ 	.word	0x00033448
        /*01f8*/ 	.short	0x0100
        /*01fa*/ 	.byte	0x05
	.zero		1


	//   ....[11]....
        /*01fc*/ 	.word	0x000003e0
        /*0200*/ 	.word	0x000000ff
        /*0204*/ 	.word	0x00033478
        /*0208*/ 	.short	0x0100
        /*020a*/ 	.byte	0x05
	.zero		1


	//   ....[12]....
        /*020c*/ 	.word	0x000003f0
        /*0210*/ 	.word	0x000000ff
        /*0214*/ 	.word	0x00033420
        /*0218*/ 	.short	0x0100
        /*021a*/ 	.byte	0x05
	.zero		1


	//   ....[13]....
        /*021c*/ 	.word	0x00000400
        /*0220*/ 	.word	0x000000ff
        /*0224*/ 	.word	0x00033450
        /*0228*/ 	.short	0x0100
        /*022a*/ 	.byte	0x05
	.zero		1


	//   ....[14]....
        /*022c*/ 	.word	0x00000410
        /*0230*/ 	.word	0x000000ff
        /*0234*/ 	.word	0x00033480
        /*0238*/ 	.short	0x0100
        /*023a*/ 	.byte	0x05
	.zero		1


	//   ....[15]....
        /*023c*/ 	.word	0x00000420
        /*0240*/ 	.word	0x000000ff
        /*0244*/ 	.word	0x00033428
        /*0248*/ 	.short	0x0100
        /*024a*/ 	.byte	0x05
	.zero		1


	//   ....[16]....
        /*024c*/ 	.word	0x00000430
        /*0250*/ 	.word	0x000000ff
        /*0254*/ 	.word	0x00033458
        /*0258*/ 	.short	0x0100
        /*025a*/ 	.byte	0x05
	.zero		1


	//   ....[17]....
        /*025c*/ 	.word	0x00000440
        /*0260*/ 	.word	0x000000ff
        /*0264*/ 	.word	0x00033488
        /*0268*/ 	.short	0x0100
        /*026a*/ 	.byte	0x05
	.zero		1


	//   ....[18]....
        /*026c*/ 	.word	0x00000450
        /*0270*/ 	.word	0x000000ff
        /*0274*/ 	.word	0x00033490
        /*0278*/ 	.short	0x0100
        /*027a*/ 	.byte	0x05
	.zero		1


	//   ....[19]....
        /*027c*/ 	.word	0x00000460
        /*0280*/ 	.word	0x000000ff
        /*0284*/ 	.word	0x000334a0
        /*0288*/ 	.short	0x0100
        /*028a*/ 	.byte	0x05
	.zero		1


	//   ....[20]....
        /*028c*/ 	.word	0x00000470
        /*0290*/ 	.word	0x000000ff
        /*0294*/ 	.word	0x00033498
        /*0298*/ 	.short	0x0100
        /*029a*/ 	.byte	0x05
	.zero		1


	//   ....[21]....
        /*029c*/ 	.word	0x00000480
        /*02a0*/ 	.word	0x000000ff
        /*02a4*/ 	.word	0x000334a8
        /*02a8*/ 	.short	0x0100
        /*02aa*/ 	.byte	0x05
	.zero		1


	//   ....[22]....
        /*02ac*/ 	.word	0x00000750
        /*02b0*/ 	.word	0x0000000a
        /*02b4*/ 	.word	0x00000000
        /*02b8*/ 	.short	0x010a
        /*02ba*/ 	.byte	0xff
	.zero		1


	//   ....[23]....
        /*02bc*/ 	.word	0x00000770
        /*02c0*/ 	.word	0x0000000a
        /*02c4*/ 	.word	0x00000000
        /*02c8*/ 	.short	0x010a
        /*02ca*/ 	.byte	0xff
	.zero		1


	//   ....[24]....
        /*02cc*/ 	.word	0x00000950
        /*02d0*/ 	.word	0x00000006
        /*02d4*/ 	.word	0x00000000
        /*02d8*/ 	.short	0x010a
        /*02da*/ 	.byte	0xff
	.zero		1


	//   ....[25]....
        /*02dc*/ 	.word	0x00000970
        /*02e0*/ 	.word	0x00000006
        /*02e4*/ 	.word	0x00000000
        /*02e8*/ 	.short	0x010a
        /*02ea*/ 	.byte	0xff
	.zero		1


	//   ....[26]....
        /*02ec*/ 	.word	0x00000a60
        /*02f0*/ 	.word	0x00000006
        /*02f4*/ 	.word	0x00000000
        /*02f8*/ 	.short	0x0101
        /*02fa*/ 	.byte	0xff
	.zero		1


	//   ....[27]....
        /*02fc*/ 	.word	0x00000ec0
        /*0300*/ 	.word	0x00000002
        /*0304*/ 	.word	0x00033400
        /*0308*/ 	.short	0x010a
        /*030a*/ 	.byte	0xff
	.zero		1


	//   ....[28]....
        /*030c*/ 	.word	0x00001250
        /*0310*/ 	.word	0x00000002
        /*0314*/ 	.word	0x00000000
        /*0318*/ 	.short	0x0101
        /*031a*/ 	.byte	0xff
	.zero		1


	//   ....[29]....
        /*031c*/ 	.word	0x000015b0
        /*0320*/ 	.word	0x00000003
        /*0324*/ 	.word	0x000334a0
        /*0328*/ 	.short	0x010a
        /*032a*/ 	.byte	0x09
	.zero		1


	//   ....[30]....
        /*032c*/ 	.word	0x00001670
        /*0330*/ 	.word	0x000000ff
        /*0334*/ 	.word	0x00033460
        /*0338*/ 	.short	0x010a
        /*033a*/ 	.byte	0x0e
	.zero		1


	//   ....[31]....
        /*033c*/ 	.word	0x00001a50
        /*0340*/ 	.word	0x000000ff
        /*0344*/ 	.word	0x00033460
        /*0348*/ 	.short	0x010a
        /*034a*/ 	.byte	0x0a
	.zero		1


	//   ....[32]....
        /*034c*/ 	.word	0x00001e80
        /*0350*/ 	.word	0x00000002
        /*0354*/ 	.word	0x000334a0
        /*0358*/ 	.short	0x010a
        /*035a*/ 	.byte	0xff
	.zero		1


	//   ....[33]....
        /*035c*/ 	.word	0x00002100
        /*0360*/ 	.word	0x00000004
        /*0364*/ 	.word	0x00033430
        /*0368*/ 	.short	0x010a
        /*036a*/ 	.byte	0xff
	.zero		1


	//   ....[34]....
        /*036c*/ 	.word	0x000024a0
        /*0370*/ 	.word	0x00000004
        /*0374*/ 	.word	0x00033438
        /*0378*/ 	.short	0x010a
        /*037a*/ 	.byte	0xff
	.zero		1


	//   ....[35]....
        /*037c*/ 	.word	0x00002610
        /*0380*/ 	.word	0x00000004
        /*0384*/ 	.word	0x00033440
        /*0388*/ 	.short	0x010a
        /*038a*/ 	.byte	0xff
	.zero		1


	//   ....[36]....
        /*038c*/ 	.word	0x00002770
        /*0390*/ 	.word	0x00000004
        /*0394*/ 	.word	0x00033448
        /*0398*/ 	.short	0x010a
        /*039a*/ 	.byte	0xff
	.zero		1


	//   ....[37]....
        /*039c*/ 	.word	0x000028d0
        /*03a0*/ 	.word	0x00000004
        /*03a4*/ 	.word	0x00033450
        /*03a8*/ 	.short	0x010a
        /*03aa*/ 	.byte	0xff
	.zero		1


	//   ....[38]....
        /*03ac*/ 	.word	0x00002b20
        /*03b0*/ 	.word	0x00000004
        /*03b4*/ 	.word	0x00033458
        /*03b8*/ 	.short	0x010a
        /*03ba*/ 	.byte	0xff
	.zero		1


	//   ....[39]....
        /*03bc*/ 	.word	0x00002c50
        /*03c0*/ 	.word	0x00000004
        /*03c4*/ 	.word	0x00033430
        /*03c8*/ 	.short	0x010a
        /*03ca*/ 	.byte	0xff
	.zero		1


	//   ....[40]....
        /*03cc*/ 	.word	0x00002d80
        /*03d0*/ 	.word	0x00000004
        /*03d4*/ 	.word	0x00033438
        /*03d8*/ 	.short	0x010a
        /*03da*/ 	.byte	0xff
	.zero		1


	//   ....[41]....
        /*03dc*/ 	.word	0x00002eb0
        /*03e0*/ 	.word	0x00000004
        /*03e4*/ 	.word	0x00033440
        /*03e8*/ 	.short	0x010a
        /*03ea*/ 	.byte	0xff
	.zero		1


	//   ....[42]....
        /*03ec*/ 	.word	0x000030d0
        /*03f0*/ 	.word	0x00000004
        /*03f4*/ 	.word	0x00033448
        /*03f8*/ 	.short	0x010a
        /*03fa*/ 	.byte	0xff
	.zero		1


	//   ....[43]....
        /*03fc*/ 	.word	0x00003200
        /*0400*/ 	.word	0x00000004
        /*0404*/ 	.word	0x00033450
        /*0408*/ 	.short	0x010a
        /*040a*/ 	.byte	0xff
	.zero		1


	//   ....[44]....
        /*040c*/ 	.word	0x00003330
        /*0410*/ 	.word	0x00000004
        /*0414*/ 	.word	0x00033458
        /*0418*/ 	.short	0x010a
        /*041a*/ 	.byte	0xff
	.zero		1


	//   ....[45]....
        /*041c*/ 	.word	0x000037e0
        /*0420*/ 	.word	0x00000003
        /*0424*/ 	.word	0x00033490
        /*0428*/ 	.short	0x010a
        /*042a*/ 	.byte	0xff
	.zero		1


	//   ....[46]....
        /*042c*/ 	.word	0x00004fa0
        /*0430*/ 	.word	0x00000003
        /*0434*/ 	.word	0x00000000
        /*0438*/ 	.short	0x0101
        /*043a*/ 	.byte	0xff
	.zero		1


	//   ....[47]....
        /*043c*/ 	.word	0x00005310
        /*0440*/ 	.word	0x0000000a
        /*0444*/ 	.word	0x00000000
        /*0448*/ 	.short	0x010a
        /*044a*/ 	.byte	0xff
	.zero		1


	//   ....[48]....
        /*044c*/ 	.word	0x00005370
        /*0450*/ 	.word	0x00000006
        /*0454*/ 	.word	0x00000000
        /*0458*/ 	.short	0x010a
        /*045a*/ 	.byte	0xff
	.zero		1


	//   ....[49]....
        /*045c*/ 	.word	0x000053d0
        /*0460*/ 	.word	0x00000002
        /*0464*/ 	.word	0x00033400
        /*0468*/ 	.short	0x010a
        /*046a*/ 	.byte	0xff
	.zero		1


	//   ....[50]....
        /*046c*/ 	.word	0x00005450
        /*0470*/ 	.word	0x00000003
        /*0474*/ 	.word	0x000334a0
        /*0478*/ 	.short	0x010a
        /*047a*/ 	.byte	0xff
	.zero		1


	//   ....[51]....
        /*047c*/ 	.word	0x000054c0
        /*0480*/ 	.word	0x00000005
        /*0484*/ 	.word	0x00033460
        /*0488*/ 	.short	0x010a
        /*048a*/ 	.byte	0xff
	.zero		1


	//   ....[52]....
        /*048c*/ 	.word	0x00005530
        /*0490*/ 	.word	0x00000003
        /*0494*/ 	.word	0x00033460
        /*0498*/ 	.short	0x010a
        /*049a*/ 	.byte	0xff
	.zero		1


	//   ....[53]....
        /*049c*/ 	.word	0x000055a0
        /*04a0*/ 	.word	0x00000004
        /*04a4*/ 	.word	0x00033430
        /*04a8*/ 	.short	0x010a
        /*04aa*/ 	.byte	0xff
	.zero		1


	//   ....[54]....
        /*04ac*/ 	.word	0x00005610
        /*04b0*/ 	.word	0x00000004
        /*04b4*/ 	.word	0x00033438
        /*04b8*/ 	.short	0x010a
        /*04ba*/ 	.byte	0xff
	.zero		1


	//   ....[55]....
        /*04bc*/ 	.word	0x00005680
        /*04c0*/ 	.word	0x00000004
        /*04c4*/ 	.word	0x00033440
        /*04c8*/ 	.short	0x010a
        /*04ca*/ 	.byte	0xff
	.zero		1


	//   ....[56]....
        /*04cc*/ 	.word	0x000056f0
        /*04d0*/ 	.word	0x00000004
        /*04d4*/ 	.word	0x00033448
        /*04d8*/ 	.short	0x010a
        /*04da*/ 	.byte	0xff
	.zero		1


	//   ....[57]....
        /*04dc*/ 	.word	0x00005760
        /*04e0*/ 	.word	0x00000004
        /*04e4*/ 	.word	0x00033450
        /*04e8*/ 	.short	0x010a
        /*04ea*/ 	.byte	0xff
	.zero		1


	//   ....[58]....
        /*04ec*/ 	.word	0x000057d0
        /*04f0*/ 	.word	0x00000004
        /*04f4*/ 	.word	0x00033458
        /*04f8*/ 	.short	0x010a
        /*04fa*/ 	.byte	0xff
	.zero		1


	//   ....[59]....
        /*04fc*/ 	.word	0x00005820
        /*0500*/ 	.word	0x00000004
        /*0504*/ 	.word	0x00033430
        /*0508*/ 	.short	0x010a
        /*050a*/ 	.byte	0xff
	.zero		1


	//   ....[60]....
        /*050c*/ 	.word	0x00005870
        /*0510*/ 	.word	0x00000004
        /*0514*/ 	.word	0x00033438
        /*0518*/ 	.short	0x010a
        /*051a*/ 	.byte	0xff
	.zero		1


	//   ....[61]....
        /*051c*/ 	.word	0x000058c0
        /*0520*/ 	.word	0x00000004
        /*0524*/ 	.word	0x00033440
        /*0528*/ 	.short	0x010a
        /*052a*/ 	.byte	0xff
	.zero		1


	//   ....[62]....
        /*052c*/ 	.word	0x00005910
        /*0530*/ 	.word	0x00000004
        /*0534*/ 	.word	0x00033448
        /*0538*/ 	.short	0x010a
        /*053a*/ 	.byte	0xff
	.zero		1


	//   ....[63]....
        /*053c*/ 	.word	0x00005960
        /*0540*/ 	.word	0x00000004
        /*0544*/ 	.word	0x00033450
        /*0548*/ 	.short	0x010a
        /*054a*/ 	.byte	0xff
	.zero		1


	//   ....[64]....
        /*054c*/ 	.word	0x000059b0
        /*0550*/ 	.word	0x00000004
        /*0554*/ 	.word	0x00033458
        /*0558*/ 	.short	0x010a
        /*055a*/ 	.byte	0xff
	.zero		1


	//   ....[65]....
        /*055c*/ 	.word	0x00005a20
        /*0560*/ 	.word	0x00000003
        /*0564*/ 	.word	0x00033490
        /*0568*/ 	.short	0x010a
        /*056a*/ 	.byte	0xff
	.zero		1


	//----- nvinfo : EIATTR_NUM_MBARRIERS
	.align		4
.L_59:
        /*056c*/ 	.byte	0x03, 0x38
        /*056e*/ 	.short	0x0016


	//----- nvinfo : EIATTR_EXIT_INSTR_OFFSETS
	.align		4
        /*0570*/ 	.byte	0x04, 0x1c
        /*0572*/ 	.short	(.L_61 - .L_60)


	//   ....[0]....
.L_60:
        /*0574*/ 	.word	0x00000cc0


	//   ....[1]....
        /*0578*/ 	.word	0x000012b0


	//   ....[2]....
        /*057c*/ 	.word	0x00001e00


	//   ....[3]....
        /*0580*/ 	.word	0x00001eb0


	//   ....[4]....
        /*0584*/ 	.word	0x00001f10


	//   ....[5]....
        /*0588*/ 	.word	0x00003480


	//   ....[6]....
        /*058c*/ 	.word	0x000034e0


	//   ....[7]....
        /*0590*/ 	.word	0x00005100


	//   ....[8]....
        /*0594*/ 	.word	0x000052f0


	//----- nvinfo : EIATTR_MAX_THREADS
	.align		4
.L_61:
        /*0598*/ 	.byte	0x04, 0x05
        /*059a*/ 	.short	(.L_63 - .L_62)
.L_62:
        /*059c*/ 	.word	0x00000100
        /*05a0*/ 	.word	0x00000001
        /*05a4*/ 	.word	0x00000001


	//----- nvinfo : EIATTR_CRS_STACK_SIZE
	.align		4
.L_63:
        /*05a8*/ 	.byte	0x04, 0x1e
        /*05aa*/ 	.short	(.L_65 - .L_64)
.L_64:
        /*05ac*/ 	.word	0x00000000


	//----- nvinfo : EIATTR_CBANK_PARAM_SIZE
	.align		4
.L_65:
        /*05b0*/ 	.byte	0x03, 0x19
        /*05b2*/ 	.short	0x02c0


	//----- nvinfo : EIATTR_PARAM_CBANK
	.align		4
        /*05b4*/ 	.byte	0x04, 0x0a
        /*05b6*/ 	.short	(.L_67 - .L_66)
	.align		4
.L_66:
        /*05b8*/ 	.word	index@(.nv.constant0._ZN9deep_gemm24sm100_fp8_gemm_1d1d_implILN4cute4UMMA5MajorE0ELS3_0ELj0ELj24576ELj1536ELj128ELj224ELj128ELj1ELj128ELj128ELj64ELj6ELj128ELj128ELj2ELb0ELj152ELNS_8GemmTypeE0ELb0EN7cutlass10bfloat16_tENS_16EpilogueIdentityEEEvPijjj14CUtensorMap_stS9_S9_S9_S9_)
        /*05bc*/ 	.short	0x0380
        /*05be*/ 	.short	0x02c0


	//----- nvinfo : EIATTR_SW_WAR
	.align		4
.L_67:
        /*05c0*/ 	.byte	0x04, 0x36
        /*05c2*/ 	.short	(.L_69 - .L_68)
.L_68:
        /*05c4*/ 	.word	0x00000008
.L_69:


//--------------------- .nv.compat                --------------------------
	.section	.nv.compat,"",@"SHT_CUDA_COMPAT_INFO"
	.align	4
        /*0000*/ 	.byte	0x02, 0x02, 0x02, 0x00, 0x02, 0x05, 0x05, 0x00, 0x02, 0x03, 0x01, 0x00, 0x02, 0x06, 0x01, 0x00


//--------------------- .nv.callgraph             --------------------------
	.section	.nv.callgraph,"",@"SHT_CUDA_CALLGRAPH"
	.align	4
	.sectionentsize	8
	.align		4
        /*0000*/ 	.word	0x00000000
	.align		4
        /*0004*/ 	.word	0xffffffff
	.align		4
        /*0008*/ 	.word	0x00000000
	.align		4
        /*000c*/ 	.word	0xfffffffe
	.align		4
        /*0010*/ 	.word	0x00000000
	.align		4
        /*0014*/ 	.word	0xfffffffd
	.align		4
        /*0018*/ 	.word	0x00000000
	.align		4
        /*001c*/ 	.word	0xfffffffc


//--------------------- .nv.constant4             --------------------------
	.section	.nv.constant4,"a",@progbits
	.align	8
	.align		8
.nv.constant4:
        /*0000*/ 	.dword	_ZN45_INTERNAL_82ee4188_9_kernel_cu_59f4e7d5_913234cuda3std3__45__cpo5beginE
	.align		8
        /*0008*/ 	.dword	_ZN45_INTERNAL_82ee4188_9_kernel_cu_59f4e7d5_913234cuda3std3__45__cpo3endE
	.align		8
        /*0010*/ 	.dword	_ZN45_INTERNAL_82ee4188_9_kernel_cu_59f4e7d5_913234cuda3std3__45__cpo6cbeginE
	.align		8
        /*0018*/ 	.dword	_ZN45_INTERNAL_82ee4188_9_kernel_cu_59f4e7d5_913234cuda3std3__45__cpo4cendE
	.align		8
        /*0020*/ 	.dword	_ZN45_INTERNAL_82ee4188_9_kernel_cu_59f4e7d5_913234cuda3std3__447_GLOBAL__N__82ee4188_9_kernel_cu_59f4e7d5_913236ignoreE
	.align		8
        /*0028*/ 	.dword	_ZN45_INTERNAL_82ee4188_9_kernel_cu_59f4e7d5_913234cuda3std3__419piecewise_constructE
	.align		8
        /*0030*/ 	.dword	_ZN45_INTERNAL_82ee4188_9_kernel_cu_59f4e7d5_913234cuda3std3__48in_placeE
	.align		8
        /*0038*/ 	.dword	_ZN45_INTERNAL_82ee4188_9_kernel_cu_59f4e7d5_913234cuda3std6ranges3__45__cpo4swapE
	.align		8
        /*0040*/ 	.dword	_ZN45_INTERNAL_82ee4188_9_kernel_cu_59f4e7d5_913234cuda3std6ranges3__45__cpo9iter_moveE
	.align		8
        /*0048*/ 	.dword	_ZN45_INTERNAL_82ee4188_9_kernel_cu_59f4e7d5_913234cute7productE
	.align		8
        /*0050*/ 	.dword	_ZN45_INTERNAL_82ee4188_9_kernel_cu_59f4e7d5_913234cute1_E


//--------------------- .text._ZN9deep_gemm24sm100_fp8_gemm_1d1d_implILN4cute4UMMA5MajorE0ELS3_0ELj0ELj24576ELj1536ELj128ELj224ELj128ELj1ELj128ELj128ELj64ELj6ELj128ELj128ELj2ELb0ELj152ELNS_8GemmTypeE0ELb0EN7cutlass10bfloat16_tENS_16EpilogueIdentityEEEvPijjj14CUtensorMap_stS9_S9_S9_S9_ --------------------------
	.section	.text._ZN9deep_gemm24sm100_fp8_gemm_1d1d_implILN4cute4UMMA5MajorE0ELS3_0ELj0ELj24576ELj1536ELj128ELj224ELj128ELj1ELj128ELj128ELj64ELj6ELj128ELj128ELj2ELb0ELj152ELNS_8GemmTypeE0ELb0EN7cutlass10bfloat16_tENS_16EpilogueIdentityEEEvPijjj14CUtensorMap_stS9_S9_S9_S9_,"ax",@progbits
	.align	128
        .global         _ZN9deep_gemm24sm100_fp8_gemm_1d1d_implILN4cute4UMMA5MajorE0ELS3_0ELj0ELj24576ELj1536ELj128ELj224ELj128ELj1ELj128ELj128ELj64ELj6ELj128ELj128ELj2ELb0ELj152ELNS_8GemmTypeE0ELb0EN7cutlass10bfloat16_tENS_16EpilogueIdentityEEEvPijjj14CUtensorMap_stS9_S9_S9_S9_
        .type           _ZN9deep_gemm24sm100_fp8_gemm_1d1d_implILN4cute4UMMA5MajorE0ELS3_0ELj0ELj24576ELj1536ELj128ELj224ELj128ELj1ELj128ELj128ELj64ELj6ELj128ELj128ELj2ELb0ELj152ELNS_8GemmTypeE0ELb0EN7cutlass10bfloat16_tENS_16EpilogueIdentityEEEvPijjj14CUtensorMap_stS9_S9_S9_S9_,@function
        .size           _ZN9deep_gemm24sm100_fp8_gemm_1d1d_implILN4cute4UMMA5MajorE0ELS3_0ELj0ELj24576ELj1536ELj128ELj224ELj128ELj1ELj128ELj128ELj64ELj6ELj128ELj128ELj2ELb0ELj152ELNS_8GemmTypeE0ELb0EN7cutlass10bfloat16_tENS_16EpilogueIdentityEEEvPijjj14CUtensorMap_stS9_S9_S9_S9_,(.L_x_106 - _ZN9deep_gemm24sm100_fp8_gemm_1d1d_implILN4cute4UMMA5MajorE0ELS3_0ELj0ELj24576ELj1536ELj128ELj224ELj128ELj1ELj128ELj128ELj64ELj6ELj128ELj128ELj2ELb0ELj152ELNS_8GemmTypeE0ELb0EN7cutlass10bfloat16_tENS_16EpilogueIdentityEEEvPijjj14CUtensorMap_stS9_S9_S9_S9_)
        .other          _ZN9deep_gemm24sm100_fp8_gemm_1d1d_implILN4cute4UMMA5MajorE0ELS3_0ELj0ELj24576ELj1536ELj128ELj224ELj128ELj1ELj128ELj128ELj64ELj6ELj128ELj128ELj2ELb0ELj152ELNS_8GemmTypeE0ELb0EN7cutlass10bfloat16_tENS_16EpilogueIdentityEEEvPijjj14CUtensorMap_stS9_S9_S9_S9_,@"STO_CUDA_ENTRY STV_DEFAULT"
_ZN9deep_gemm24sm100_fp8_gemm_1d1d_implILN4cute4UMMA5MajorE0ELS3_0ELj0ELj24576ELj1536ELj128ELj224ELj128ELj1ELj128ELj128ELj64ELj6ELj128ELj128ELj2ELb0ELj152ELNS_8GemmTypeE0ELb0EN7cutlass10bfloat16_tENS_16EpilogueIdentityEEEvPijjj14CUtensorMap_stS9_S9_S9_S9_:
.text._ZN9deep_gemm24sm100_fp8_gemm_1d1d_implILN4cute4UMMA5MajorE0ELS3_0ELj0ELj24576ELj1536ELj128ELj224ELj128ELj1ELj128ELj128ELj64ELj6ELj128ELj128ELj2ELb0ELj152ELNS_8GemmTypeE0ELb0EN7cutlass10bfloat16_tENS_16EpilogueIdentityEEEvPijjj14CUtensorMap_stS9_S9_S9_S9_:
[----:B------:R-:W1:Y:S01]  /*0000*/  LDC R1, c[0x0][0x37c] ;  /* 0x0000df00ff017b82 */ /* 0x000e620000000800 */
[----:B------:R-:W2:Y:S02]  /*0010*/  S2R R0, SR_TID.X ;  /* 0x0000000000007919 */ /* 0x000ea40000002100 */
[----:B--2---:R-:W-:-:S05]  /*0020*/  SHF.R.U32.HI R0, RZ, 0x5, R0 ;  /* 0x00000005ff007819 */ /* 0x004fca0000011600 */
[----:B------:R-:W2:Y:S02]  /*0030*/  SHFL.IDX PT, R21, R0, RZ, 0x1f ;  /* 0x00001fff00157589 */ /* 0x000ea400000e0000 */
[----:B--2---:R-:W-:-:S13]  /*0040*/  ISETP.NE.AND P0, PT, R21, 0x2, PT ;  /* 0x000000021500780c */ /* 0x004fda0003f05270 */
[----:B-1----:R-:W-:Y:S05]  /*0050*/  @!P0 BRA `(.L_x_0) ;  /* 0x0000000400188947 */ /* 0x002fea0003800000 */
[----:B------:R-:W-:-:S13]  /*0060*/  ISETP.NE.AND P0, PT, R21, 0x1, PT ;  /* 0x000000011500780c */ /* 0x000fda0003f05270 */
[----:B------:R-:W-:Y:S05]  /*0070*/  @!P0 BRA `(.L_x_1) ;  /* 0x0000000000608947 */ /* 0x000fea0003800000 */
[----:B------:R-:W-:-:S13]  /*0080*/  ISETP.NE.AND P0, PT, R21, RZ, PT ;  /* 0x000000ff1500720c */ /* 0x000fda0003f05270 */
[----:B------:R-:W-:Y:S05]  /*0090*/  @P0 BRA `(.L_x_2) ;  /* 0x0000000800940947 */ /* 0x000fea0003800000 */
[----:B------:R-:W-:Y:S01]  /*00a0*/  ELECT P0, URZ, PT ;  /* 0x0000000000ff782f */ /* 0x000fe20003800000 */
[----:B------:R-:W-:-:S12]  /*00b0*/  BSSY.RECONVERGENT B0, `(.L_x_3) ;  /* 0x0000013000007945 */ /* 0x000fd80003800200 */
[----:B------:R-:W-:Y:S05]  /*00c0*/  @!P0 BRA `(.L_x_4) ;  /* 0x0000000000448947 */ /* 0x000fea0003800000 */
[----:B------:R-:W1:Y:S02]  /*00d0*/  LDCU.64 UR4, c[0x0][0x348] ;  /* 0x00006900ff0477ac */ /* 0x000e640008000a00 */
[----:B-1----:R-:W-:Y:S02]  /*00e0*/  UIADD3 UR12, UP4, UPT, UR4, 0x40, URZ ;  /* 0x00000040040c7890 */ /* 0x002fe4000ff9e0ff */
[----:B------:R-:W-:Y:S02]  /*00f0*/  UIADD3 UR10, UP3, UPT, UR4, 0xc0, URZ ;  /* 0x000000c0040a7890 */ /* 0x000fe4000ff7e0ff */
[----:B------:R-:W-:Y:S02]  /*0100*/  UIADD3 UR8, UP2, UPT, UR4, 0x140, URZ ;  /* 0x0000014004087890 */ /* 0x000fe4000ff5e0ff */
[----:B------:R-:W-:Y:S02]  /*0110*/  UIADD3 UR6, UP1, UPT, UR4, 0x1c0, URZ ;  /* 0x000001c004067890 */ /* 0x000fe4000ff3e0ff */
[----:B------:R-:W-:-:S02]  /*0120*/  UIADD3 UR4, UP0, UPT, UR4, 0x240, URZ ;  /* 0x0000024004047890 */ /* 0x000fc4000ff1e0ff */
[----:B------:R-:W-:Y:S02]  /*0130*/  UIADD3.X UR13, UPT, UPT, URZ, UR5, URZ, UP4, !UPT ;  /* 0x00000005ff0d7290 */ /* 0x000fe4000a7fe4ff */
[----:B------:R-:W-:Y:S02]  /*0140*/  UIADD3.X UR11, UPT, UPT, URZ, UR5, URZ, UP3, !UPT ;  /* 0x00000005ff0b7290 */ /* 0x000fe40009ffe4ff */
[----:B------:R-:W-:Y:S02]  /*0150*/  UIADD3.X UR9, UPT, UPT, URZ, UR5, URZ, UP2, !UPT ;  /* 0x00000005ff097290 */ /* 0x000fe400097fe4ff */
[----:B------:R-:W-:Y:S02]  /*0160*/  UIADD3.X UR7, UPT, UPT, URZ, UR5, URZ, UP1, !UPT ;  /* 0x00000005ff077290 */ /* 0x000fe40008ffe4ff */
[----:B------:R-:W-:Y:S01]  /*0170*/  UIADD3.X UR5, UPT, UPT, URZ, UR5, URZ, UP0, !UPT ;  /* 0x00000005ff057290 */ /* 0x000fe200087fe4ff */
[----:B------:R1:W-:Y:S02]  /*0180*/  UTMACCTL.PF [UR12] ;  /* 0x000000000c0079b9 */ /* 0x0003e40008040000 */
[----:B------:R1:W-:Y:S02]  /*0190*/  UTMACCTL.PF [UR10] ;  /* 0x000000000a0079b9 */ /* 0x0003e40008040000 */
[----:B------:R1:W-:Y:S02]  /*01a0*/  UTMACCTL.PF [UR8] ;  /* 0x00000000080079b9 */ /* 0x0003e40008040000 */
[----:B------:R1:W-:Y:S02]  /*01b0*/  UTMACCTL.PF [UR6] ;  /* 0x00000000060079b9 */ /* 0x0003e40008040000 */
[----:B------:R1:W-:Y:S02]  /*01c0*/  UTMACCTL.PF [UR4] ;  /* 0x00000000040079b9 */ /* 0x0003e40008040000 */
[----:B-1----:R-:W-:Y:S01]  /*01d0*/  NOP ;  /* 0x0000000000007918 */ /* 0x002fe20000000000 */
.L_x_4:
[----:B------:R-:W-:Y:S05]  /*01e0*/  BSYNC.RECONVERGENT B0 ;  /* 0x0000000000007941 */ /* 0x000fea0003800200 */
.L_x_3:
[----:B------:R-:W-:Y:S05]  /*01f0*/  BRA `(.L_x_2) ;  /* 0x00000008003c7947 */ /* 0x000fea0003800000 */
.L_x_1:
[----:B------:R-:W-:Y:S01]  /*0200*/  ELECT P0, URZ, PT ;  /* 0x0000000000ff782f */ /* 0x000fe20003800000 */
[----:B------:R-:W-:-:S12]  /*0210*/  BSSY.RECONVERGENT B0, `(.L_x_5) ;  /* 0x0000029000007945 */ /* 0x000fd80003800200 */
[----:B------:R-:W-:Y:S05]  /*0220*/  @!P0 BRA `(.L_x_6) ;  /* 0x00000000009c8947 */ /* 0x000fea0003800000 */
[----:B------:R-:W1:Y:S01]  /*0230*/  S2UR UR5, SR_CgaCtaId ;  /* 0x00000000000579c3 */ /* 0x000e620000008800 */
[----:B------:R-:W-:Y:S01]  /*0240*/  UMOV UR7, 0x400 ;  /* 0x0000040000077882 */ /* 0x000fe20000000000 */
[----:B------:R-:W-:Y:S01]  /*0250*/  UMOV UR6, 0x1 ;  /* 0x0000000100067882 */ /* 0x000fe20000000000 */
[----:B------:R-:W-:Y:S02]  /*0260*/  UMOV UR4, 0x40 ;  /* 0x0000004000047882 */ /* 0x000fe40000000000 */
[----:B------:R-:W-:-:S04]  /*0270*/  UIADD3 UR8, UPT, UPT, -UR4, 0x100000, URZ ;  /* 0x0010000004087890 */ /* 0x000fc8000fffe1ff */
[----:B------:R-:W-:Y:S02]  /*0280*/  USHF.L.U32 UR9, UR8, 0xb, URZ ;  /* 0x0000000b08097899 */ /* 0x000fe400080006ff */
[----:B------:R-:W-:Y:S01]  /*0290*/  USHF.L.U32 UR8, UR8, 0x1, URZ ;  /* 0x0000000108087899 */ /* 0x000fe200080006ff */
[----:B------:R-:W-:Y:S02]  /*02a0*/  UMOV UR4, 0x100 ;  /* 0x0000010000047882 */ /* 0x000fe40000000000 */
[----:B------:R-:W-:-:S04]  /*02b0*/  UIADD3 UR10, UPT, UPT, -UR4, 0x100000, URZ ;  /* 0x00100000040a7890 */ /* 0x000fc8000fffe1ff */
[----:B------:R-:W-:Y:S02]  /*02c0*/  USHF.L.U32 UR11, UR10, 0xb, URZ ;  /* 0x0000000b0a0b7899 */ /* 0x000fe400080006ff */
[----:B------:R-:W-:Y:S02]  /*02d0*/  USHF.L.U32 UR10, UR10, 0x1, URZ ;  /* 0x000000010a0a7899 */ /* 0x000fe400080006ff */
[----:B-1----:R-:W-:Y:S02]  /*02e0*/  ULEA UR5, UR5, UR7, 0x18 ;  /* 0x0000000705057291 */ /* 0x002fe4000f8ec0ff */
[----:B------:R-:W-:-:S04]  /*02f0*/  UIADD3 UR6, UPT, UPT, -UR6, 0x100000, URZ ;  /* 0x0010000006067890 */ /* 0x000fc8000fffe1ff */
[----:B------:R-:W-:Y:S02]  /*0300*/  USHF.L.U32 UR7, UR6, 0xb, URZ ;  /* 0x0000000b06077899 */ /* 0x000fe400080006ff */
[----:B------:R-:W-:Y:S01]  /*0310*/  USHF.L.U32 UR6, UR6, 0x1, URZ ;  /* 0x0000000106067899 */ /* 0x000fe200080006ff */
[----:B------:R-:W1:Y:S11]  /*0320*/  FENCE.VIEW.ASYNC.S ;  /* 0x00000000000073c6 */ /* 0x000e760000000000 */
[----:B-1----:R1:W2:Y:S01]  /*0330*/  SYNCS.EXCH.64 URZ, [UR5+0x33400], UR6 ;  /* 0x0334000605ff75b2 */ /* 0x0022a20008000100 */
[----:B------:R1:W3:Y:S01]  /*0340*/  SYNCS.EXCH.64 URZ, [UR5+0x33430], UR6 ;  /* 0x0334300605ff75b2 */ /* 0x0002e20008000100 */
[----:B------:R1:W4:Y:S01]  /*0350*/  SYNCS.EXCH.64 URZ, [UR5+0x33460], UR8 ;  /* 0x0334600805ff75b2 */ /* 0x0003220008000100 */
[----:B------:R1:W5:Y:S01]  /*0360*/  SYNCS.EXCH.64 URZ, [UR5+0x33408], UR6 ;  /* 0x0334080605ff75b2 */ /* 0x0003620008000100 */
[----:B------:R1:W1:Y:S01]  /*0370*/  SYNCS.EXCH.64 URZ, [UR5+0x33438], UR6 ;  /* 0x0334380605ff75b2 */ /* 0x0002620008000100 */
        /* <DEDUP_REMOVED lines=17> */
[----:B------:R-:W-:Y:S01]  /*0490*/  NOP ;  /* 0x0000000000007918 */ /* 0x000fe20000000000 */
.L_x_6:
[----:B-1----:R-:W-:Y:S05]  /*04a0*/  BSYNC.RECONVERGENT B0 ;  /* 0x0000000000007941 */ /* 0x002fea0003800200 */
.L_x_5:
[----:B------:R-:W-:Y:S05]  /*04b0*/  BRA `(.L_x_2) ;  /* 0x00000004008c7947 */ /* 0x000fea0003800000 */
.L_x_0:
[----:B------:R-:W1:Y:S01]  /*04c0*/  S2R R4, SR_CgaCtaId ;  /* 0x0000000000047919 */ /* 0x000e620000008800 */
[----:B------:R-:W-:Y:S01]  /*04d0*/  NOP ;  /* 0x0000000000007918 */ /* 0x000fe20000000000 */
[----:B------:R-:W-:-:S04]  /*04e0*/  MOV R3, 0x40 ;  /* 0x0000004000037802 */ /* 0x000fc80000000f00 */
[----:B-1----:R-:W-:Y:S02]  /*04f0*/  LEA R2, R4, R3, 0x18 ;  /* 0x0000000304027211 */ /* 0x002fe400078ec0ff */
[----:B------:R-:W-:-:S03]  /*0500*/  MOV R3, 0x400 ;  /* 0x0000040000037802 */ /* 0x000fc60000000f00 */
[----:B------:R-:W1:Y:S02]  /*0510*/  LDS.U8 R0, [R2] ;  /* 0x0000000002007984 */ /* 0x000e640000000000 */
[----:B-1----:R-:W-:Y:S02]  /*0520*/  ISETP.NE.AND P0, PT, R0, RZ, PT ;  /* 0x000000ff0000720c */ /* 0x002fe40003f05270 */
[----:B------:R-:W-:-:S11]  /*0530*/  LEA R0, R4, R3, 0x18 ;  /* 0x0000000304007211 */ /* 0x000fd600078ec0ff */
[----:B------:R-:W-:Y:S05]  /*0540*/  @P0 BRA `(.L_x_7) ;  /* 0x0000000400500947 */ /* 0x000fea0003800000 */
[C---:B------:R-:W-:Y:S02]  /*0550*/  LOP3.LUT R2, R4.reuse, 0x1, RZ, 0xc0, !PT ;  /* 0x0000000104027812 */ /* 0x040fe400078ec0ff */
[----:B------:R-:W-:Y:S02]  /*0560*/  LOP3.LUT R11, R4, 0x1, RZ, 0x3c, !PT ;  /* 0x00000001040b7812 */ /* 0x000fe400078e3cff */
[----:B------:R-:W-:-:S13]  /*0570*/  ISETP.NE.U32.AND P1, PT, R2, 0x1, PT ;  /* 0x000000010200780c */ /* 0x000fda0003f25070 */
[----:B------:R-:W-:Y:S05]  /*0580*/  @!P1 BRA `(.L_x_8) ;  /* 0x0000000000c49947 */ /* 0x000fea0003800000 */
[----:B------:R-:W-:Y:S01]  /*0590*/  ELECT P0, URZ, PT ;  /* 0x0000000000ff782f */ /* 0x000fe20003800000 */
[----:B------:R-:W-:-:S12]  /*05a0*/  BSSY B0, `(.L_x_8) ;  /* 0x000002f000007945 */ /* 0x000fd80003800000 */
[----:B------:R-:W-:Y:S05]  /*05b0*/  @!P0 BRA `(.L_x_9) ;  /* 0x0000000000b48947 */ /* 0x000fea0003800000 */
[----:B------:R-:W-:-:S05]  /*05c0*/  UMOV UR4, 0x10 ;  /* 0x0000001000047882 */ /* 0x000fca0000000000 */
[----:B------:R-:W-:Y:S04]  /*05d0*/  DEPBAR.LE SB1, 0x36 ;  /* 0x00009d800000791a */ /* 0x000fe80000000000 */
[----:B------:R-:W1:Y:S02]  /*05e0*/  UTCATOMSWS.2CTA.FIND_AND_SET.ALIGN UP0, UR4, UR4 ;  /* 0x00000004000475e3 */ /* 0x000e640008200800 */
[----:B-1----:R-:W-:Y:S01]  /*05f0*/  PLOP3.LUT P0, PT, PT, PT, UP0, 0x80, 0x8 ;  /* 0x000000000008781c */ /* 0x002fe20003f0f008 */
[----:B------:R-:W-:-:S03]  /*0600*/  IMAD.U32 R9, RZ, RZ, UR4 ;  /* 0x00000004ff097e24 */ /* 0x000fc6000f8e00ff */
[----:B------:R-:W-:-:S04]  /*0610*/  SEL R2, RZ, 0xffffffff, !P0 ;  /* 0xffffffffff027807 */ /* 0x000fc80004000000 */
[----:B------:R-:W-:-:S13]  /*0620*/  ISETP.NE.AND P0, PT, R2, RZ, PT ;  /* 0x000000ff0200720c */ /* 0x000fda0003f05270 */
[----:B------:R-:W-:Y:S05]  /*0630*/  @P0 BRA `(.L_x_10) ;  /* 0x0000000000240947 */ /* 0x000fea0003800000 */
.L_x_11:
[----:B------:R-:W-:Y:S05]  /*0640*/  NANOSLEEP 0x64 ;  /* 0x000000640000795d */ /* 0x000fea0003800000 */
[----:B------:R-:W-:-:S05]  /*0650*/  UMOV UR4, 0x10 ;  /* 0x0000001000047882 */ /* 0x000fca0000000000 */
[----:B------:R-:W-:Y:S04]  /*0660*/  DEPBAR.LE SB1, 0x36 ;  /* 0x00009d800000791a */ /* 0x000fe80000000000 */
[----:B------:R-:W1:Y:S02]  /*0670*/  UTCATOMSWS.2CTA.FIND_AND_SET.ALIGN UP0, UR4, UR4 ;  /* 0x00000004000475e3 */ /* 0x000e640008200800 */
[----:B-1----:R-:W-:Y:S01]  /*0680*/  PLOP3.LUT P0, PT, PT, PT, UP0, 0x80, 0x8 ;  /* 0x000000000008781c */ /* 0x002fe20003f0f008 */
[----:B------:R-:W-:-:S03]  /*0690*/  IMAD.U32 R9, RZ, RZ, UR4 ;  /* 0x00000004ff097e24 */ /* 0x000fc6000f8e00ff */
[----:B------:R-:W-:-:S04]  /*06a0*/  SEL R2, RZ, 0xffffffff, !P0 ;  /* 0xffffffffff027807 */ /* 0x000fc80004000000 */
[----:B------:R-:W-:-:S13]  /*06b0*/  ISETP.NE.AND P0, PT, R2, RZ, PT ;  /* 0x000000ff0200720c */ /* 0x000fda0003f05270 */
[----:B------:R-:W-:Y:S05]  /*06c0*/  @!P0 BRA `(.L_x_11) ;  /* 0xfffffffc00dc8947 */ /* 0x000fea000383ffff */
.L_x_10:
[----:B------:R-:W-:Y:S01]  /*06d0*/  MOV R3, 0x60 ;  /* 0x0000006000037802 */ /* 0x000fe20000000f00 */
[----:B------:R-:W-:Y:S02]  /*06e0*/  VIADD R2, R0, 0x334b0 ;  /* 0x000334b000027836 */ /* 0x000fe40000000000 */
[----:B------:R-:W-:Y:S01]  /*06f0*/  IMAD.MOV.U32 R8, RZ, RZ, 0x4 ;  /* 0x00000004ff087424 */ /* 0x000fe200078e00ff */
[----:B------:R-:W-:Y:S02]  /*0700*/  LEA R12, R4, R3, 0x18 ;  /* 0x00000003040c7211 */ /* 0x000fe400078ec0ff */
[----:B------:R-:W-:-:S03]  /*0710*/  MOV R3, 0x58 ;  /* 0x0000005800037802 */ /* 0x000fc60000000f00 */
[----:B------:R-:W1:Y:S01]  /*0720*/  LDS R6, [R12] ;  /* 0x000000000c067984 */ /* 0x000e620000000800 */
[----:B------:R-:W-:Y:S01]  /*0730*/  LEA R10, R4, R3, 0x18 ;  /* 0x00000003040a7211 */ /* 0x000fe200078ec0ff */
[----:B-1----:R-:W-:-:S04]  /*0740*/  IMAD.U32 R6, R6, -0x80000000, RZ ;  /* 0x8000000006067824 */ /* 0x002fc800078e00ff */
[----:B------:R-:W1:Y:S02]  /*0750*/  SYNCS.PHASECHK.TRANS64.TRYWAIT P0, [R10+URZ], R6 ;  /* 0x000000060a0075a7 */ /* 0x000e6400080011ff */
[----:B-1----:R-:W-:Y:S05]  /*0760*/  @P0 BRA `(.L_x_12) ;  /* 0x0000000000080947 */ /* 0x002fea0003800000 */
[----:B------:R-:W1:Y:S02]  /*0770*/  SYNCS.PHASECHK.TRANS64.TRYWAIT P0, [R10+URZ], R6 ;  /* 0x000000060a0075a7 */ /* 0x000e6400080011ff */
[----:B-1----:R-:W-:Y:S05]  /*0780*/  @!P0 BRA `(.L_x_13) ;  /* 0x0000004800dc8947 */ /* 0x002fea0003800000 */
.L_x_12:
[----:B------:R-:W-:Y:S01]  /*0790*/  PRMT R3, R11, 0x654, R10 ;  /* 0x000006540b037816 */ /* 0x000fe2000000000a */
[----:B-1----:R-:W-:Y:S01]  /*07a0*/  IMAD.SHL.U32 R7, R9, 0x20, RZ ;  /* 0x0000002009077824 */ /* 0x002fe200078e00ff */
[----:B------:R-:W-:Y:S01]  /*07b0*/  PRMT R2, R11, 0x654, R2 ;  /* 0x000006540b027816 */ /* 0x000fe20000000002 */
[----:B------:R-:W-:Y:S01]  /*07c0*/  IMAD.MOV.U32 R6, RZ, RZ, 0xffff ;  /* 0x0000ffffff067424 */ /* 0x000fe200078e00ff */
[----:B------:R1:W-:Y:S01]  /*07d0*/  SYNCS.ARRIVE.TRANS64.RED RZ, [R3+URZ], R8 ;  /* 0x0000000803ff79a7 */ /* 0x0003e200080004ff */
[----:B------:R-:W-:Y:S01]  /*07e0*/  IMAD.MOV.U32 R5, RZ, RZ, 0x1 ;  /* 0x00000001ff057424 */ /* 0x000fe200078e00ff */
[----:B------:R1:W-:Y:S01]  /*07f0*/  STS [R0+0x334b0], R7 ;  /* 0x0334b00700007388 */ /* 0x0003e20000000800 */
[----:B------:R-:W-:Y:S01]  /*0800*/  VIADD R10, R9, 0x10 ;  /* 0x00000010090a7836 */ /* 0x000fe20000000000 */
[----:B------:R-:W-:Y:S02]  /*0810*/  SHF.L.U32 R6, R6, R9, RZ ;  /* 0x0000000906067219 */ /* 0x000fe400000006ff */
[----:B------:R1:W-:Y:S01]  /*0820*/  STAS [R2.64], R9 ;  /* 0x0000000902007dbd */ /* 0x0003e2000c0008ff */
[----:B------:R-:W-:-:S02]  /*0830*/  MOV R15, 0x50 ;  /* 0x00000050000f7802 */ /* 0x000fc40000000f00 */
[----:B------:R-:W-:Y:S02]  /*0840*/  SHF.L.U32 R13, R5, R10, RZ ;  /* 0x0000000a050d7219 */ /* 0x000fe400000006ff */
[----:B------:R-:W-:Y:S02]  /*0850*/  LEA R15, R4, R15, 0x18 ;  /* 0x0000000f040f7211 */ /* 0x000fe400078ec0ff */
[----:B------:R-:W-:-:S05]  /*0860*/  LOP3.LUT R6, R13, R6, RZ, 0xfc, !PT ;  /* 0x000000060d067212 */ /* 0x000fca00078efcff */
[----:B------:R1:W-:Y:S04]  /*0870*/  ATOMS.OR RZ, [R15], R6 ;  /* 0x000000060fff738c */ /* 0x0003e80003000000 */
[----:B------:R1:W-:Y:S02]  /*0880*/  ATOMS.XOR RZ, [R12], R5 ;  /* 0x000000050cff738c */ /* 0x0003e40003800000 */
.L_x_9:
[----:B------:R-:W-:Y:S05]  /*0890*/  BSYNC B0 ;  /* 0x0000000000007941 */ /* 0x000fea0003800000 */
.L_x_8:
[----:B------:R-:W-:Y:S05]  /*08a0*/  @P1 BRA `(.L_x_14) ;  /* 0x0000000000881947 */ /* 0x000fea0003800000 */
[----:B------:R-:W-:Y:S05]  /*08b0*/  WARPSYNC.ALL ;  /* 0x0000000000007948 */ /* 0x000fea0003800000 */
[----:B------:R-:W-:Y:S01]  /*08c0*/  NOP ;  /* 0x0000000000007918 */ /* 0x000fe20000000000 */
[----:B------:R-:W-:-:S13]  /*08d0*/  ELECT P0, URZ, PT ;  /* 0x0000000000ff782f */ /* 0x000fda0003800000 */
[----:B------:R-:W-:Y:S05]  /*08e0*/  @!P0 BRA `(.L_x_14) ;  /* 0x0000000000788947 */ /* 0x000fea0003800000 */
[----:B-1----:R-:W-:Y:S02]  /*08f0*/  MOV R5, 0x60 ;  /* 0x0000006000057802 */ /* 0x002fe40000000f00 */
[----:B------:R-:W-:Y:S02]  /*0900*/  MOV R3, 0x58 ;  /* 0x0000005800037802 */ /* 0x000fe40000000f00 */
[C---:B------:R-:W-:Y:S02]  /*0910*/  LEA R5, R4.reuse, R5, 0x18 ;  /* 0x0000000504057211 */ /* 0x040fe400078ec0ff */
[----:B------:R-:W-:-:S03]  /*0920*/  LEA R6, R4, R3, 0x18 ;  /* 0x0000000304067211 */ /* 0x000fc600078ec0ff */
[----:B------:R-:W1:Y:S02]  /*0930*/  LDS R2, [R5] ;  /* 0x0000000005027984 */ /* 0x000e640000000800 */
[----:B-1----:R-:W-:-:S04]  /*0940*/  IMAD.U32 R2, R2, -0x80000000, RZ ;  /* 0x8000000002027824 */ /* 0x002fc800078e00ff */
[----:B------:R-:W1:Y:S02]  /*0950*/  SYNCS.PHASECHK.TRANS64.TRYWAIT P0, [R6+URZ], R2 ;  /* 0x00000002060075a7 */ /* 0x000e6400080011ff */
[----:B-1----:R-:W-:Y:S05]  /*0960*/  @P0 BRA `(.L_x_15) ;  /* 0x0000000000080947 */ /* 0x002fea0003800000 */
[----:B------:R-:W1:Y:S02]  /*0970*/  SYNCS.PHASECHK.TRANS64.TRYWAIT P0, [R6+URZ], R2 ;  /* 0x00000002060075a7 */ /* 0x000e6400080011ff */
[----:B-1----:R-:W-:Y:S05]  /*0980*/  @!P0 BRA `(.L_x_16) ;  /* 0x0000004800748947 */ /* 0x002fea0003800000 */
.L_x_15:
[----:B------:R-:W2:Y:S01]  /*0990*/  LDS R8, [R0+0x334b0] ;  /* 0x0334b00000087984 */ /* 0x000ea20000000800 */
[----:B-1----:R-:W-:Y:S01]  /*09a0*/  IMAD.MOV.U32 R3, RZ, RZ, 0xffff ;  /* 0x0000ffffff037424 */ /* 0x002fe200078e00ff */
[----:B------:R-:W-:Y:S01]  /*09b0*/  PRMT R6, R11, 0x654, R6 ;  /* 0x000006540b067816 */ /* 0x000fe20000000006 */
[----:B------:R-:W-:Y:S02]  /*09c0*/  IMAD.MOV.U32 R2, RZ, RZ, 0x1 ;  /* 0x00000001ff027424 */ /* 0x000fe400078e00ff */
[C---:B--2---:R-:W-:Y:S01]  /*09d0*/  IMAD.SHL.U32 R9, R8.reuse, 0x20, RZ ;  /* 0x0000002008097824 */ /* 0x044fe200078e00ff */
[----:B------:R-:W-:Y:S01]  /*09e0*/  SHF.L.U32 R3, R3, R8, RZ ;  /* 0x0000000803037219 */ /* 0x000fe200000006ff */
[----:B------:R-:W-:-:S03]  /*09f0*/  VIADD R7, R8, 0x10 ;  /* 0x0000001008077836 */ /* 0x000fc60000000000 */
[----:B------:R2:W-:Y:S02]  /*0a00*/  STS [R0+0x334b0], R9 ;  /* 0x0334b00900007388 */ /* 0x0005e40000000800 */
[----:B------:R-:W-:Y:S02]  /*0a10*/  SHF.L.U32 R8, R2, R7, RZ ;  /* 0x0000000702087219 */ /* 0x000fe400000006ff */
[----:B------:R-:W-:Y:S02]  /*0a20*/  MOV R7, 0x50 ;  /* 0x0000005000077802 */ /* 0x000fe40000000f00 */
[----:B------:R-:W-:Y:S02]  /*0a30*/  LOP3.LUT R3, R8, R3, RZ, 0xfc, !PT ;  /* 0x0000000308037212 */ /* 0x000fe400078efcff */
[----:B------:R-:W-:-:S05]  /*0a40*/  LEA R4, R4, R7, 0x18 ;  /* 0x0000000704047211 */ /* 0x000fca00078ec0ff */
[----:B------:R2:W-:Y:S01]  /*0a50*/  ATOMS.OR RZ, [R4], R3 ;  /* 0x0000000304ff738c */ /* 0x0005e20003000000 */
[----:B------:R2:W-:Y:S03]  /*0a60*/  SYNCS.ARRIVE.TRANS64.RED.A1T0 RZ, [R6+URZ], RZ ;  /* 0x000000ff06ff79a7 */ /* 0x0005e600081004ff */
[----:B------:R2:W-:Y:S01]  /*0a70*/  ATOMS.XOR RZ, [R5], R2 ;  /* 0x0000000205ff738c */ /* 0x0005e20003800000 */
[----:B------:R-:W-:Y:S05]  /*0a80*/  BRA `(.L_x_14) ;  /* 0x0000000000107947 */ /* 0x000fea0003800000 */
.L_x_7:
[----:B------:R-:W-:Y:S02]  /*0a90*/  MOV R3, 0xffffffff ;  /* 0xffffffff00037802 */ /* 0x000fe40000000f00 */
[----:B------:R-:W-:-:S03]  /*0aa0*/  MOV R2, 0xad0 ;  /* 0x00000ad000027802 */ /* 0x000fc60000000f00 */
[----:B------:R1:W-:Y:S04]  /*0ab0*/  STS [R0+0x334b0], R3 ;  /* 0x0334b00300007388 */ /* 0x0003e80000000800 */
[----:B-1----:R-:W-:Y:S05]  /*0ac0*/  CALL.REL.NOINC `($__internal_1_$__cuda_sm10x_tcgen05_guardrail_trap_phase_invalid_during_alloc) ;  /* 0x0000004c00f47944 */ /* 0x002fea0003c00000 */
.L_x_14:
[----:B------:R-:W-:Y:S05]  /*0ad0*/  WARPSYNC.ALL ;  /* 0x0000000000007948 */ /* 0x000fea0003800000 */
[----:B------:R-:W-:Y:S01]  /*0ae0*/  NOP ;  /* 0x0000000000007918 */ /* 0x000fe20000000000 */
.L_x_2:
[----:B------:R-:W1:Y:S02]  /*0af0*/  LDCU UR4, c[0x0][0x36c] ;  /* 0x00006d80ff0477ac */ /* 0x000e640008000800 */
[----:B-1----:R-:W-:-:S09]  /*0b00*/  UISETP.EQ.U32.AND UP0, UPT, UR4, 0x1, UPT ;  /* 0x000000010400788c */ /* 0x002fd2000bf02070 */
[----:B------:R-:W-:Y:S05]  /*0b10*/  BRA.U !UP0, `(.L_x_17) ;  /* 0x0000000108187547 */ /* 0x000fea000b800000 */
[----:B------:R-:W-:-:S00]  /*0b20*/  MEMBAR.ALL.CTA ;  /* 0x0000000000007992 */ /* 0x000fc00000008000 */
[----:B--2345:R-:W-:Y:S06]  /*0b30*/  MEMBAR.ALL.GPU ;  /* 0x0000000000007992 */ /* 0x03cfec000000a000 */
[----:B------:R-:W-:-:S00]  /*0b40*/  ERRBAR ;  /* 0x00000000000079ab */ /* 0x000fc00000000000 */
[----:B------:R-:W-:Y:S08]  /*0b50*/  CGAERRBAR ;  /* 0x00000000000075ab */ /* 0x000ff00000000000 */
[----:B------:R-:W-:Y:S01]  /*0b60*/  UCGABAR_ARV ;  /* 0x00000000000079c7 */ /* 0x000fe20008000000 */
[----:B------:R-:W-:Y:S05]  /*0b70*/  BRA `(.L_x_18) ;  /* 0x0000000000047947 */ /* 0x000fea0003800000 */
.L_x_17:
[----:B--2345:R-:W-:Y:S01]  /*0b80*/  NOP ;  /* 0x0000000000007918 */ /* 0x03cfe20000000000 */
.L_x_18:
[----:B------:R-:W-:Y:S05]  /*0b90*/  BRA.U !UP0, `(.L_x_19) ;  /* 0x00000001080c7547 */ /* 0x000fea000b800000 */
[----:B------:R-:W-:Y:S01]  /*0ba0*/  UCGABAR_WAIT ;  /* 0x0000000000007dc7 */ /* 0x000fe20008000000 */
[----:B------:R-:W-:Y:S01]  /*0bb0*/  CCTL.IVALL ;  /* 0x00000000ff00798f */ /* 0x000fe20002000000 */
[----:B------:R-:W-:Y:S05]  /*0bc0*/  BRA `(.L_x_20) ;  /* 0x0000000000047947 */ /* 0x000fea0003800000 */
.L_x_19:
[----:B------:R-:W-:Y:S06]  /*0bd0*/  BAR.SYNC.DEFER_BLOCKING 0x0 ;  /* 0x0000000000007b1d */ /* 0x000fec0000010000 */
.L_x_20:
[----:B------:R-:W1:Y:S01]  /*0be0*/  LDC R2, c[0x0][0x388] ;  /* 0x0000e200ff027b82 */ /* 0x000e620000000800 */
[----:B------:R-:W2:Y:S01]  /*0bf0*/  S2R R0, SR_LANEID ;  /* 0x0000000000007919 */ /* 0x000ea20000000000 */
[----:B------:R-:W-:Y:S02]  /*0c00*/  ISETP.NE.AND P0, PT, R21, RZ, PT ;  /* 0x000000ff1500720c */ /* 0x000fe40003f05270 */
[----:B-1----:R-:W-:-:S04]  /*0c10*/  IADD3 R2, PT, PT, R2, 0x7f, RZ ;  /* 0x0000007f02027810 */ /* 0x002fc80007ffe0ff */
[----:B------:R-:W-:-:S05]  /*0c20*/  SHF.R.U32.HI R20, RZ, 0x7, R2 ;  /* 0x00000007ff147819 */ /* 0x000fca0000011602 */
[----:B------:R-:W-:Y:S02]  /*0c30*/  IMAD R3, R20, 0x6e, RZ ;  /* 0x0000006e14037824 */ /* 0x000fe400078e02ff */
[----:B--2---:R-:W-:Y:S05]  /*0c40*/  @!P0 BRA `(.L_x_21) ;  /* 0x0000001000a08947 */ /* 0x004fea0003800000 */
[----:B------:R-:W-:Y:S01]  /*0c50*/  ISETP.NE.AND P0, PT, R21, 0x1, PT ;  /* 0x000000011500780c */ /* 0x000fe20003f05270 */
[----:B------:R-:W1:-:S12]  /*0c60*/  S2UR UR5, SR_CgaCtaId ;  /* 0x00000000000579c3 */ /* 0x000e580000008800 */
[----:B------:R-:W-:Y:S05]  /*0c70*/  @!P0 BRA `(.L_x_22) ;  /* 0x0000000400988947 */ /* 0x000fea0003800000 */
[----:B------:R-:W-:-:S13]  /*0c80*/  ISETP.NE.AND P0, PT, R21, 0x2, PT ;  /* 0x000000021500780c */ /* 0x000fda0003f05270 */
[----:B------:R-:W-:Y:S05]  /*0c90*/  @P0 BRA `(.L_x_23) ;  /* 0x0000002800080947 */ /* 0x000fea0003800000 */
[----:B------:R-:W2:Y:S02]  /*0ca0*/  S2UR UR4, SR_CTAID.X ;  /* 0x00000000000479c3 */ /* 0x000ea40000002500 */
[----:B--2---:R-:W-:-:S13]  /*0cb0*/  ISETP.LE.U32.AND P0, PT, R3, UR4, PT ;  /* 0x0000000403007c0c */ /* 0x004fda000bf03070 */
[----:B-1----:R-:W-:Y:S05]  /*0cc0*/  @P0 EXIT ;  /* 0x000000000000094d */ /* 0x002fea0003800000 */
[----:B------:R-:W-:Y:S01]  /*0cd0*/  ULOP3.LUT UR4, URZ, UR4, URZ, 0x33, !UPT ;  /* 0x00000004ff047292 */ /* 0x000fe2000f8e33ff */
[--C-:B------:R-:W-:Y:S01]  /*0ce0*/  SHF.R.U32.HI R7, RZ, 0x3, R0.reuse ;  /* 0x00000003ff077819 */ /* 0x100fe20000011600 */
[----:B------:R-:W-:Y:S02]  /*0cf0*/  HFMA2 R16, -RZ, RZ, 0, 0 ;  /* 0x00000000ff107431 */ /* 0x000fe400000001ff */
[----:B------:R-:W-:Y:S01]  /*0d00*/  IMAD.MOV.U32 R15, RZ, RZ, RZ ;  /* 0x000000ffff0f7224 */ /* 0x000fe200078e00ff */
[----:B------:R-:W-:Y:S01]  /*0d10*/  UMOV UR5, URZ ;  /* 0x000000ff00057c82 */ /* 0x000fe20008000000 */
[----:B------:R-:W-:Y:S01]  /*0d20*/  LOP3.LUT R5, R7, 0x2, RZ, 0x3c, !PT ;  /* 0x0000000207057812 */ /* 0x000fe200078e3cff */
[----:B------:R-:W-:Y:S01]  /*0d30*/  VIADD R25, R3, UR4 ;  /* 0x0000000403197c36 */ /* 0x000fe20008000000 */
[C---:B------:R-:W-:Y:S01]  /*0d40*/  LOP3.LUT R17, R7.reuse, 0x3, RZ, 0x3c, !PT ;  /* 0x0000000307117812 */ /* 0x040fe200078e3cff */
[C---:B------:R-:W-:Y:S01]  /*0d50*/  IMAD.SHL.U32 R21, R7.reuse, 0x20, RZ ;  /* 0x0000002007157824 */ /* 0x040fe200078e00ff */
[----:B------:R-:W-:Y:S01]  /*0d60*/  LOP3.LUT R19, R7, 0x1, RZ, 0x3c, !PT ;  /* 0x0000000107137812 */ /* 0x000fe200078e3cff */
[C---:B------:R-:W-:Y:S01]  /*0d70*/  IMAD R20, R0.reuse, 0x4, R7 ;  /* 0x0000000400147824 */ /* 0x040fe200078e0207 */
[----:B------:R-:W-:Y:S01]  /*0d80*/  SHF.R.U32.HI R25, RZ, 0x3, R25 ;  /* 0x00000003ff197819 */ /* 0x000fe20000011619 */
[C---:B------:R-:W-:Y:S01]  /*0d90*/  IMAD.IADD R24, R21.reuse, 0x1, R0 ;  /* 0x0000000115187824 */ /* 0x040fe200078e0200 */
[C---:B------:R-:W-:Y:S01]  /*0da0*/  LOP3.LUT R23, R21.reuse, 0x20, RZ, 0x3c, !PT ;  /* 0x0000002015177812 */ /* 0x040fe200078e3cff */
[----:B------:R-:W-:Y:S01]  /*0db0*/  IMAD R18, R0, 0x4, R5 ;  /* 0x0000000400127824 */ /* 0x000fe200078e0205 */
[----:B------:R-:W-:Y:S01]  /*0dc0*/  LOP3.LUT R3, R21, 0x40, RZ, 0x3c, !PT ;  /* 0x0000004015037812 */ /* 0x000fe200078e3cff */
[----:B------:R-:W-:Y:S01]  /*0dd0*/  IMAD.HI.U32 R25, R25, 0x1af286bd, RZ ;  /* 0x1af286bd19197827 */ /* 0x000fe200078e00ff */
[----:B------:R-:W-:-:S02]  /*0de0*/  LOP3.LUT R21, R21, 0x60, RZ, 0x3c, !PT ;  /* 0x0000006015157812 */ /* 0x000fc400078e3cff */
[C---:B------:R-:W-:Y:S01]  /*0df0*/  LEA R19, R0.reuse, R19, 0x2 ;  /* 0x0000001300137211 */ /* 0x040fe200078e10ff */
[----:B------:R-:W-:Y:S01]  /*0e00*/  IMAD R17, R0, 0x4, R17 ;  /* 0x0000000400117824 */ /* 0x000fe200078e0211 */
[----:B------:R-:W-:Y:S01]  /*0e10*/  IADD3 R23, PT, PT, R23, R0, RZ ;  /* 0x0000000017177210 */ /* 0x000fe20007ffe0ff */
[--C-:B------:R-:W-:Y:S01]  /*0e20*/  IMAD.IADD R22, R3, 0x1, R0.reuse ;  /* 0x0000000103167824 */ /* 0x100fe200078e0200 */
[----:B------:R-:W-:Y:S01]  /*0e30*/  SHF.R.U32.HI R25, RZ, 0x1, R25 ;  /* 0x00000001ff197819 */ /* 0x000fe20000011619 */
[----:B------:R-:W-:-:S07]  /*0e40*/  IMAD.IADD R21, R21, 0x1, R0 ;  /* 0x0000000115157824 */ /* 0x000fce00078e0200 */
.L_x_27:
[----:B-1----:R-:W1:Y:S01]  /*0e50*/  S2R R0, SR_CgaCtaId ;  /* 0x0000000000007919 */ /* 0x002e620000008800 */
[----:B------:R-:W-:Y:S01]  /*0e60*/  MOV R3, 0x400 ;  /* 0x0000040000037802 */ /* 0x000fe20000000f00 */
[----:B------:R-:W-:-:S03]  /*0e70*/  UMOV UR4, URZ ;  /* 0x000000ff00047c82 */ /* 0x000fc60008000000 */
[----:B-1----:R-:W-:-:S07]  /*0e80*/  LEA R0, R0, R3, 0x18 ;  /* 0x0000000300007211 */ /* 0x002fce00078ec0ff */
.L_x_26:
[----:B-1----:R-:W-:Y:S01]  /*0e90*/  LEA R2, R15, R0, 0x3 ;  /* 0x000000000f027211 */ /* 0x002fe200078e18ff */
[----:B------:R-:W-:Y:S01]  /*0ea0*/  ULOP3.LUT UP0, URZ, UR4, 0x3, URZ, 0xc0, !UPT ;  /* 0x0000000304ff7892 */ /* 0x000fe2000f80c0ff */
[----:B------:R-:W-:-:S04]  /*0eb0*/  SHF.L.U32 R5, R16, 0x1f, RZ ;  /* 0x0000001f10057819 */ /* 0x000fc800000006ff */
[----:B------:R-:W1:Y:S02]  /*0ec0*/  SYNCS.PHASECHK.TRANS64.TRYWAIT P0, [R2+URZ+0x33400], R5 ;  /* 0x03340005020075a7 */ /* 0x000e6400080011ff */
[----:B-1----:R-:W-:Y:S05]  /*0ed0*/  @!P0 BRA `(.L_x_24) ;  /* 0x0000004400388947 */ /* 0x002fea0003800000 */
.L_x_81:
[----:B------:R-:W-:Y:S05]  /*0ee0*/  BRA.U UP0, `(.L_x_25) ;  /* 0x0000000100bc7547 */ /* 0x000fea000b800000 */
[C-C-:B------:R-:W-:Y:S02]  /*0ef0*/  IMAD R26, R15.reuse, 0x200, R0.reuse ;  /* 0x000002000f1a7824 */ /* 0x140fe400078e0200 */
[----:B------:R-:W-:Y:S02]  /*0f00*/  IMAD R3, R15, 0x400, R0 ;  /* 0x000004000f037824 */ /* 0x000fe400078e0200 */
[--C-:B------:R-:W-:Y:S01]  /*0f10*/  IMAD R9, R24, 0x4, R26.reuse ;  /* 0x0000000418097824 */ /* 0x100fe200078e021a */
[-C--:B------:R-:W-:Y:S01]  /*0f20*/  LEA R8, R23, R26.reuse, 0x2 ;  /* 0x0000001a17087211 */ /* 0x080fe200078e10ff */
[--C-:B------:R-:W-:Y:S01]  /*0f30*/  IMAD R29, R22, 0x4, R26.reuse ;  /* 0x00000004161d7824 */ /* 0x100fe200078e021a */
[-C--:B------:R-:W-:Y:S01]  /*0f40*/  LEA R27, R21, R26.reuse, 0x2 ;  /* 0x0000001a151b7211 */ /* 0x080fe200078e10ff */
[--C-:B-1----:R-:W-:Y:S01]  /*0f50*/  IMAD R5, R19, 0x4, R26.reuse ;  /* 0x0000000413057824 */ /* 0x102fe200078e021a */
[-C--:B------:R-:W-:Y:S01]  /*0f60*/  LEA R6, R20, R26.reuse, 0x2 ;  /* 0x0000001a14067211 */ /* 0x080fe200078e10ff */
[----:B------:R-:W1:Y:S01]  /*0f70*/  LDS R9, [R9+0x31000] ;  /* 0x0310000009097984 */ /* 0x000e620000000800 */
[----:B------:R-:W-:Y:S01]  /*0f80*/  LEA R4, R18, R26, 0x2 ;  /* 0x0000001a12047211 */ /* 0x000fe200078e10ff */
[----:B------:R-:W-:Y:S01]  /*0f90*/  IMAD R26, R17, 0x4, R26 ;  /* 0x00000004111a7824 */ /* 0x000fe200078e021a */
[-C--:B------:R-:W-:Y:S01]  /*0fa0*/  LEA R14, R24, R3.reuse, 0x2 ;  /* 0x00000003180e7211 */ /* 0x080fe200078e10ff */
[----:B------:R-:W2:Y:S01]  /*0fb0*/  LDS R8, [R8+0x31000] ;  /* 0x0310000008087984 */ /* 0x000ea20000000800 */
[--C-:B------:R-:W-:Y:S01]  /*0fc0*/  IMAD R11, R23, 0x4, R3.reuse ;  /* 0x00000004170b7824 */ /* 0x100fe200078e0203 */
[----:B------:R-:W-:Y:S01]  /*0fd0*/  LEA R10, R22, R3, 0x2 ;  /* 0x00000003160a7211 */ /* 0x000fe200078e10ff */
[----:B------:R-:W-:Y:S01]  /*0fe0*/  IMAD R7, R21, 0x4, R3 ;  /* 0x0000000415077824 */ /* 0x000fe200078e0203 */
[----:B------:R-:W3:Y:S04]  /*0ff0*/  LDS R29, [R29+0x31000] ;  /* 0x031000001d1d7984 */ /* 0x000ee80000000800 */
[----:B------:R-:W4:Y:S01]  /*1000*/  LDS R27, [R27+0x31000] ;  /* 0x031000001b1b7984 */ /* 0x000f220000000800 */
[----:B------:R-:W-:-:S03]  /*1010*/  NOP ;  /* 0x0000000000007918 */ /* 0x000fc60000000000 */
[----:B-1----:R1:W-:Y:S04]  /*1020*/  STS [R6+0x31000], R9 ;  /* 0x0310000906007388 */ /* 0x0023e80000000800 */
[----:B--2---:R2:W-:Y:S04]  /*1030*/  STS [R5+0x31000], R8 ;  /* 0x0310000805007388 */ /* 0x0045e80000000800 */
[----:B---3--:R3:W-:Y:S04]  /*1040*/  STS [R4+0x31000], R29 ;  /* 0x0310001d04007388 */ /* 0x0087e80000000800 */
[----:B----4-:R-:W-:Y:S04]  /*1050*/  STS [R26+0x31000], R27 ;  /* 0x0310001b1a007388 */ /* 0x010fe80000000800 */
[----:B------:R-:W4:Y:S04]  /*1060*/  LDS R13, [R14+0x31c00] ;  /* 0x031c00000e0d7984 */ /* 0x000f280000000800 */
[----:B------:R-:W5:Y:S04]  /*1070*/  LDS R12, [R11+0x31c00] ;  /* 0x031c00000b0c7984 */ /* 0x000f680000000800 */
[----:B------:R-:W5:Y:S01]  /*1080*/  LDS R9, [R10+0x31c00] ;  /* 0x031c00000a097984 */ /* 0x000f620000000800 */
[----:B-1----:R-:W-:-:S03]  /*1090*/  LEA R6, R20, R3, 0x2 ;  /* 0x0000000314067211 */ /* 0x002fc600078e10ff */
[----:B------:R-:W1:Y:S01]  /*10a0*/  LDS R8, [R7+0x31c00] ;  /* 0x031c000007087984 */ /* 0x000e620000000800 */
[----:B--2---:R-:W-:Y:S01]  /*10b0*/  IMAD R5, R19, 0x4, R3 ;  /* 0x0000000413057824 */ /* 0x004fe200078e0203 */
[----:B------:R-:W-:Y:S01]  /*10c0*/  NOP ;  /* 0x0000000000007918 */ /* 0x000fe20000000000 */
[-C--:B---3--:R-:W-:Y:S02]  /*10d0*/  LEA R4, R18, R3.reuse, 0x2 ;  /* 0x0000000312047211 */ /* 0x088fe400078e10ff */
[----:B------:R-:W-:Y:S01]  /*10e0*/  LEA R3, R17, R3, 0x2 ;  /* 0x0000000311037211 */ /* 0x000fe200078e10ff */
[----:B----4-:R-:W-:Y:S04]  /*10f0*/  STS [R6+0x31c00], R13 ;  /* 0x031c000d06007388 */ /* 0x010fe80000000800 */
[----:B-----5:R-:W-:Y:S04]  /*1100*/  STS [R5+0x31c00], R12 ;  /* 0x031c000c05007388 */ /* 0x020fe80000000800 */
[----:B------:R-:W-:Y:S04]  /*1110*/  STS [R4+0x31c00], R9 ;  /* 0x031c000904007388 */ /* 0x000fe80000000800 */
[----:B-1----:R-:W-:Y:S04]  /*1120*/  STS [R3+0x31c00], R8 ;  /* 0x031c000803007388 */ /* 0x002fe80000000800 */
[----:B------:R-:W1:Y:S04]  /*1130*/  LDS R27, [R14+0x31e00] ;  /* 0x031e00000e1b7984 */ /* 0x000e680000000800 */
[----:B------:R-:W2:Y:S04]  /*1140*/  LDS R26, [R11+0x31e00] ;  /* 0x031e00000b1a7984 */ /* 0x000ea80000000800 */
[----:B------:R-:W3:Y:S04]  /*1150*/  LDS R29, [R10+0x31e00] ;  /* 0x031e00000a1d7984 */ /* 0x000ee80000000800 */
[----:B------:R-:W4:Y:S01]  /*1160*/  LDS R28, [R7+0x31e00] ;  /* 0x031e0000071c7984 */ /* 0x000f220000000800 */
[----:B------:R-:W-:-:S03]  /*1170*/  NOP ;  /* 0x0000000000007918 */ /* 0x000fc60000000000 */
[----:B-1----:R5:W-:Y:S04]  /*1180*/  STS [R6+0x31e00], R27 ;  /* 0x031e001b06007388 */ /* 0x002be80000000800 */
[----:B--2---:R5:W-:Y:S04]  /*1190*/  STS [R5+0x31e00], R26 ;  /* 0x031e001a05007388 */ /* 0x004be80000000800 */
[----:B---3--:R5:W-:Y:S04]  /*11a0*/  STS [R4+0x31e00], R29 ;  /* 0x031e001d04007388 */ /* 0x008be80000000800 */
[----:B----4-:R5:W-:Y:S01]  /*11b0*/  STS [R3+0x31e00], R28 ;  /* 0x031e001c03007388 */ /* 0x010be20000000800 */
[----:B------:R1:W-:Y:S06]  /*11c0*/  MEMBAR.ALL.CTA ;  /* 0x0000000000007992 */ /* 0x0003ec0000008000 */
[----:B-1----:R-:W2:Y:S02]  /*11d0*/  FENCE.VIEW.ASYNC.S ;  /* 0x00000000000073c6 */ /* 0x002ea40000000000 */
.L_x_25:
[----:B-1----:R-:W-:Y:S01]  /*11e0*/  VIADD R2, R2, 0x33460 ;  /* 0x0003346002027836 */ /* 0x002fe20000000000 */
[C---:B------:R-:W-:Y:S01]  /*11f0*/  ISETP.NE.AND P0, PT, R15.reuse, 0x5, PT ;  /* 0x000000050f00780c */ /* 0x040fe20003f05270 */
[----:B------:R-:W-:Y:S01]  /*1200*/  VIADD R15, R15, 0x1 ;  /* 0x000000010f0f7836 */ /* 0x000fe20000000000 */
[----:B------:R-:W-:Y:S02]  /*1210*/  UIADD3 UR4, UPT, UPT, UR4, 0x1, URZ ;  /* 0x0000000104047890 */ /* 0x000fe4000fffe0ff */
[----:B------:R-:W-:Y:S02]  /*1220*/  PRMT R2, RZ, 0x654, R2 ;  /* 0x00000654ff027816 */ /* 0x000fe40000000002 */
[----:B------:R-:W-:Y:S01]  /*1230*/  SEL R15, R15, RZ, P0 ;  /* 0x000000ff0f0f7207 */ /* 0x000fe20000000000 */
[----:B------:R-:W-:Y:S01]  /*1240*/  UISETP.NE.AND UP0, UPT, UR4, 0xc, UPT ;  /* 0x0000000c0400788c */ /* 0x000fe2000bf05270 */
[----:B--2---:R1:W-:Y:S02]  /*1250*/  SYNCS.ARRIVE.TRANS64.RED.A1T0 RZ, [R2+URZ], RZ ;  /* 0x000000ff02ff79a7 */ /* 0x0043e400081004ff */
[----:B------:R-:W-:-:S04]  /*1260*/  ISETP.NE.AND P0, PT, R15, RZ, PT ;  /* 0x000000ff0f00720c */ /* 0x000fc80003f05270 */
[----:B-----5:R-:W-:-:S04]  /*1270*/  SEL R3, RZ, 0x1, P0 ;  /* 0x00000001ff037807 */ /* 0x020fc80000000000 */
[----:B------:R-:W-:Y:S01]  /*1280*/  LOP3.LUT R16, R16, R3, RZ, 0x3c, !PT ;  /* 0x0000000310107212 */ /* 0x000fe200078e3cff */
[----:B------:R-:W-:Y:S06]  /*1290*/  BRA.U UP0, `(.L_x_26) ;  /* 0xfffffff900fc7547 */ /* 0x000fec000b83ffff */
[----:B------:R-:W-:-:S13]  /*12a0*/  ISETP.NE.AND P0, PT, R25, UR5, PT ;  /* 0x0000000519007c0c */ /* 0x000fda000bf05270 */
[----:B------:R-:W-:Y:S05]  /*12b0*/  @!P0 EXIT ;  /* 0x000000000000894d */ /* 0x000fea0003800000 */
[----:B------:R-:W-:Y:S01]  /*12c0*/  UIADD3 UR5, UPT, UPT, UR5, 0x1, URZ ;  /* 0x0000000105057890 */ /* 0x000fe2000fffe0ff */
[----:B------:R-:W-:Y:S05]  /*12d0*/  BRA `(.L_x_27) ;  /* 0xfffffff800dc7947 */ /* 0x000fea000383ffff */
.L_x_22:
[----:B-1----:R-:W-:-:S09]  /*12e0*/  UISETP.NE.AND UP0, UPT, UR5, URZ, UPT ;  /* 0x000000ff0500728c */ /* 0x002fd2000bf05270 */
[----:B------:R-:W-:Y:S05]  /*12f0*/  BRA.U UP0, `(.L_x_23) ;  /* 0x0000002100707547 */ /* 0x000fea000b800000 */
[----:B------:R-:W1:Y:S01]  /*1300*/  S2UR UR4, SR_CTAID.X ;  /* 0x00000000000479c3 */ /* 0x000e620000002500 */
[----:B------:R-:W-:Y:S01]  /*1310*/  UMOV UR9, 0x400 ;  /* 0x0000040000097882 */ /* 0x000fe20000000000 */
[----:B------:R-:W-:Y:S01]  /*1320*/  ISETP.GE.U32.AND P1, PT, R0, 0x6, PT ;  /* 0x000000060000780c */ /* 0x000fe20003f26070 */
[----:B------:R-:W-:-:S04]  /*1330*/  ULEA UR9, UR5, UR9, 0x18 ;  /* 0x0000000905097291 */ /* 0x000fc8000f8ec0ff */
[----:B------:R-:W-:Y:S02]  /*1340*/  UIADD3 UR5, UPT, UPT, UR9, 0x1c000, URZ ;  /* 0x0001c00009057890 */ /* 0x000fe4000fffe0ff */
[----:B------:R-:W-:Y:S02]  /*1350*/  UIADD3 UR6, UPT, UPT, UR9, 0x4000, URZ ;  /* 0x0000400009067890 */ /* 0x000fe4000fffe0ff */
[----:B------:R-:W-:Y:S02]  /*1360*/  USHF.R.U32.HI UR5, URZ, 0x4, UR5 ;  /* 0x00000004ff057899 */ /* 0x000fe40008011605 */
[----:B------:R-:W-:Y:S02]  /*1370*/  USHF.R.U32.HI UR6, URZ, 0x4, UR6 ;  /* 0x00000004ff067899 */ /* 0x000fe40008011606 */
[----:B------:R-:W-:Y:S02]  /*1380*/  ULOP3.LUT UR5, UR5, 0x3fc0, URZ, 0xc0, !UPT ;  /* 0x00003fc005057892 */ /* 0x000fe4000f8ec0ff */
[----:B------:R-:W-:-:S04]  /*1390*/  ULOP3.LUT UR6, UR6, 0x3fc0, URZ, 0xc0, !UPT ;  /* 0x00003fc006067892 */ /* 0x000fc8000f8ec0ff */
[----:B------:R-:W-:Y:S02]  /*13a0*/  IMAD.U32 R5, RZ, RZ, UR5 ;  /* 0x00000005ff057e24 */ /* 0x000fe4000f8e00ff */
[C---:B------:R-:W-:Y:S02]  /*13b0*/  LEA R4, R0.reuse, UR6, 0xa ;  /* 0x0000000600047c11 */ /* 0x040fe4000f8e50ff */
[----:B-1----:R-:W-:Y:S01]  /*13c0*/  ISETP.LE.U32.AND P0, PT, R3, UR4, PT ;  /* 0x0000000403007c0c */ /* 0x002fe2000bf03070 */
[----:B------:R-:W-:Y:S01]  /*13d0*/  IMAD R2, R0, 0x380, R5 ;  /* 0x0000038000027824 */ /* 0x000fe200078e0205 */
[----:B------:R-:W-:Y:S01]  /*13e0*/  SEL R4, R4, RZ, !P1 ;  /* 0x000000ff04047207 */ /* 0x000fe20004800000 */
[----:B------:R-:W-:-:S03]  /*13f0*/  IMAD.MOV.U32 R0, RZ, RZ, -0x1 ;  /* 0xffffffffff007424 */ /* 0x000fc600078e00ff */
[----:B------:R-:W-:-:S07]  /*1400*/  SEL R2, R2, RZ, !P1 ;  /* 0x000000ff02027207 */ /* 0x000fce0004800000 */
[----:B------:R-:W-:Y:S05]  /*1410*/  @P0 BRA `(.L_x_28) ;  /* 0x0000000800740947 */ /* 0x000fea0003800000 */
[----:B------:R-:W-:Y:S01]  /*1420*/  LOP3.LUT R0, RZ, UR4, RZ, 0x33, !PT ;  /* 0x00000004ff007c12 */ /* 0x000fe2000f8e33ff */
[----:B------:R-:W-:Y:S01]  /*1430*/  IMAD.MOV.U32 R6, RZ, RZ, RZ ;  /* 0x000000ffff067224 */ /* 0x000fe200078e00ff */
[----:B------:R-:W-:Y:S01]  /*1440*/  UMOV UR19, URZ ;  /* 0x000000ff00137c82 */ /* 0x000fe20008000000 */
[----:B------:R-:W-:Y:S01]  /*1450*/  UMOV UR11, URZ ;  /* 0x000000ff000b7c82 */ /* 0x000fe20008000000 */
[----:B------:R-:W-:Y:S01]  /*1460*/  UMOV UR6, 0x1c0 ;  /* 0x000001c000067882 */ /* 0x000fe20000000000 */
[----:B------:R-:W-:Y:S01]  /*1470*/  IMAD.IADD R0, R3, 0x1, R0 ;  /* 0x0000000103007824 */ /* 0x000fe200078e0200 */
[----:B------:R-:W-:Y:S01]  /*1480*/  UMOV UR7, 0x1c4 ;  /* 0x000001c400077882 */ /* 0x000fe20000000000 */
[----:B------:R-:W-:Y:S01]  /*1490*/  UMOV UR4, 0x1c0 ;  /* 0x000001c000047882 */ /* 0x000fe20000000000 */
[----:B------:R-:W-:Y:S02]  /*14a0*/  UMOV UR5, 0x1c4 ;  /* 0x000001c400057882 */ /* 0x000fe40000000000 */
[----:B------:R-:W-:-:S05]  /*14b0*/  SHF.R.U32.HI R0, RZ, 0x3, R0 ;  /* 0x00000003ff007819 */ /* 0x000fca0000011600 */
[----:B------:R-:W-:-:S05]  /*14c0*/  IMAD.HI.U32 R0, R0, 0x1af286bd, RZ ;  /* 0x1af286bd00007827 */ /* 0x000fca00078e00ff */
[----:B------:R-:W-:-:S07]  /*14d0*/  SHF.R.U32.HI R0, RZ, 0x1, R0 ;  /* 0x00000001ff007819 */ /* 0x000fce0000011600 */
.L_x_35:
[----:B-1----:R-:W-:Y:S01]  /*14e0*/  USHF.R.U32.HI UR10, URZ, 0x1, UR19 ;  /* 0x00000001ff0a7899 */ /* 0x002fe20008011613 */
[----:B------:R-:W-:Y:S01]  /*14f0*/  IMAD.MOV.U32 R9, RZ, RZ, 0x1 ;  /* 0x00000001ff097424 */ /* 0x000fe200078e00ff */
[----:B--2---:R-:W-:Y:S02]  /*1500*/  USHF.L.U32 UR8, UR19, 0x3, URZ ;  /* 0x0000000313087899 */ /* 0x004fe400080006ff */
[----:B------:R-:W-:Y:S02]  /*1510*/  ULOP3.LUT UR10, UR10, 0x1, URZ, 0xc, !UPT ;  /* 0x000000010a0a7892 */ /* 0x000fe4000f8e0cff */
[----:B------:R-:W-:Y:S02]  /*1520*/  ULOP3.LUT UR8, UR8, 0x8, URZ, 0xc0, !UPT ;  /* 0x0000000808087892 */ /* 0x000fe4000f8ec0ff */
[----:B------:R-:W-:Y:S02]  /*1530*/  USHF.L.U32 UR10, UR10, 0x1f, URZ ;  /* 0x0000001f0a0a7899 */ /* 0x000fe400080006ff */
[----:B------:R-:W-:-:S02]  /*1540*/  ULOP3.LUT UR13, UR19, 0x1, URZ, 0xc0, !UPT ;  /* 0x00000001130d7892 */ /* 0x000fc4000f8ec0ff */
[----:B------:R-:W-:Y:S01]  /*1550*/  IMAD.U32 R3, RZ, RZ, UR8 ;  /* 0x00000008ff037e24 */ /* 0x000fe2000f8e00ff */
[----:B------:R-:W-:Y:S01]  /*1560*/  UIADD3 UR8, UPT, UPT, UR9, UR8, URZ ;  /* 0x0000000809087290 */ /* 0x000fe2000fffe0ff */
[----:B------:R-:W-:Y:S01]  /*1570*/  MOV R8, UR10 ;  /* 0x0000000a00087c02 */ /* 0x000fe20008000f00 */
[----:B------:R-:W-:Y:S01]  /*1580*/  UMOV UR12, UR19 ;  /* 0x00000013000c7c82 */ /* 0x000fe20008000000 */
[----:B------:R-:W-:Y:S01]  /*1590*/  UIADD3 UR19, UPT, UPT, UR19, 0x1, URZ ;  /* 0x0000000113137890 */ /* 0x000fe2000fffe0ff */
[----:B------:R-:W-:Y:S01]  /*15a0*/  ISETP.NE.AND P0, PT, R0, UR12, PT ;  /* 0x0000000c00007c0c */ /* 0x000fe2000bf05270 */
[----:B------:R-:W1:Y:S01]  /*15b0*/  SYNCS.PHASECHK.TRANS64.TRYWAIT P1, [R3+UR9+0x334a0], R8 ;  /* 0x0334a008030075a7 */ /* 0x000e620008021109 */
[----:B------:R-:W-:Y:S02]  /*15c0*/  UIMAD UR13, UR13, 0xe0, URZ ;  /* 0x000000e00d0d78a4 */ /* 0x000fe4000f8e02ff */
[----:B------:R-:W-:Y:S01]  /*15d0*/  UIADD3 UR12, UPT, UPT, UR8, 0x33490, URZ ;  /* 0x00033490080c7890 */ /* 0x000fe2000fffe0ff */
[----:B-1----:R-:W-:Y:S11]  /*15e0*/  @!P1 BRA `(.L_x_29) ;  /* 0x0000003c008c9947 */ /* 0x002ff60003800000 */
.L_x_83:
[----:B------:R-:W-:Y:S01]  /*15f0*/  NOP ;  /* 0x0000000000007918 */ /* 0x000fe20000000000 */
[----:B------:R-:W-:Y:S01]  /*1600*/  UMOV UR18, 0xa ;  /* 0x0000000a00127882 */ /* 0x000fe20000000000 */
[----:B------:R-:W-:-:S05]  /*1610*/  UMOV UR17, 0xfffffff4 ;  /* 0xfffffff400117882 */ /* 0x000fca0000000000 */
.L_x_34:
[----:B-1----:R-:W-:Y:S01]  /*1620*/  ULEA UR14, UR11, UR9, 0x3 ;  /* 0x000000090b0e7291 */ /* 0x002fe2000f8e18ff */
[----:B-1----:R-:W-:Y:S01]  /*1630*/  SHF.L.U32 R11, R6, 0x1f, RZ ;  /* 0x0000001f060b7819 */ /* 0x002fe200000006ff */
[----:B------:R-:W-:Y:S01]  /*1640*/  UIADD3 UR15, UPT, UPT, UR17, 0xc, URZ ;  /* 0x0000000c110f7890 */ /* 0x000fe2000fffe0ff */
[----:B------:R-:W-:Y:S03]  /*1650*/  MOV R3, UR11 ;  /* 0x0000000b00037c02 */ /* 0x000fe60008000f00 */
[----:B------:R-:W-:Y:S03]  /*1660*/  ULOP3.LUT UP0, UR15, UR15, 0x2, URZ, 0xc0, !UPT ;  /* 0x000000020f0f7892 */ /* 0x000fe6000f80c0ff */
[----:B------:R-:W1:Y:S02]  /*1670*/  SYNCS.PHASECHK.TRANS64.TRYWAIT P1, [UR14+0x33460], R11 ;  /* 0x0334600bff0075a7 */ /* 0x000e64000802110e */
[----:B-12---:R-:W-:Y:S07]  /*1680*/  @!P1 BRA `(.L_x_30) ;  /* 0x0000003c00849947 */ /* 0x006fee0003800000 */
.L_x_85:
[----:B------:R-:W-:Y:S01]  /*1690*/  NOP ;  /* 0x0000000000007918 */ /* 0x000fe20000000000 */
[----:B------:R-:W-:Y:S05]  /*16a0*/  BRA.U UP0, `(.L_x_31) ;  /* 0x0000000100487547 */ /* 0x000fea000b800000 */
[----:B------:R-:W-:Y:S02]  /*16b0*/  ULEA UR16, UR11, UR9, 0x9 ;  /* 0x000000090b107291 */ /* 0x000fe4000f8e48ff */
[----:B------:R-:W-:Y:S02]  /*16c0*/  ULEA UR8, UR11, UR9, 0xa ;  /* 0x000000090b087291 */ /* 0x000fe4000f8e50ff */
[----:B------:R-:W-:Y:S02]  /*16d0*/  UIADD3 UR16, UPT, UPT, UR16, 0x31000, URZ ;  /* 0x0003100010107890 */ /* 0x000fe4000fffe0ff */
[----:B------:R-:W-:Y:S02]  /*16e0*/  UIADD3 UR10, UPT, UPT, UR8, 0x31c00, URZ ;  /* 0x00031c00080a7890 */ /* 0x000fe4000fffe0ff */
[----:B------:R-:W-:Y:S02]  /*16f0*/  UIADD3 UR8, UPT, UPT, UR8, 0x31e00, URZ ;  /* 0x00031e0008087890 */ /* 0x000fe4000fffe0ff */
[----:B------:R-:W-:Y:S02]  /*1700*/  USHF.R.U32.HI UR16, URZ, 0x4, UR16 ;  /* 0x00000004ff107899 */ /* 0x000fe40008011610 */
[----:B------:R-:W-:Y:S02]  /*1710*/  USHF.R.U32.HI UR10, URZ, 0x4, UR10 ;  /* 0x00000004ff0a7899 */ /* 0x000fe4000801160a */
[----:B------:R-:W-:Y:S02]  /*1720*/  USHF.R.U32.HI UR8, URZ, 0x4, UR8 ;  /* 0x00000004ff087899 */ /* 0x000fe40008011608 */
[----:B------:R-:W-:Y:S02]  /*1730*/  ULOP3.LUT UR20, UR16, 0x3fe0, URZ, 0xc0, !UPT ;  /* 0x00003fe010147892 */ /* 0x000fe4000f8ec0ff */
[----:B------:R-:W-:Y:S02]  /*1740*/  ULOP3.LUT UR22, UR10, 0x3fc0, URZ, 0xc0, !UPT ;  /* 0x00003fc00a167892 */ /* 0x000fe4000f8ec0ff */
[----:B------:R-:W-:Y:S01]  /*1750*/  ULOP3.LUT UR24, UR8, 0x3fe0, URZ, 0xc0, !UPT ;  /* 0x00003fe008187892 */ /* 0x000fe2000f8ec0ff */
[----:B------:R-:W-:Y:S01]  /*1760*/  UMOV UR21, 0x4008 ;  /* 0x0000400800157882 */ /* 0x000fe20000000000 */
[----:B------:R-:W-:Y:S01]  /*1770*/  UMOV UR23, 0x4008 ;  /* 0x0000400800177882 */ /* 0x000fe20000000000 */
[----:B------:R-:W-:Y:S02]  /*1780*/  UMOV UR25, 0x4008 ;  /* 0x0000400800197882 */ /* 0x000fe40000000000 */
[----:B------:R2:W-:Y:S02]  /*1790*/  UTCCP.T.S.2CTA.4x32dp128bit tmem[0x1c0], gdesc[UR20] ;  /* 0x0001c014ff0079e7 */ /* 0x0005e40009300000 */
[----:B------:R2:W-:Y:S02]  /*17a0*/  UTCCP.T.S.2CTA.4x32dp128bit tmem[0x1c4], gdesc[UR22] ;  /* 0x0001c416ff0079e7 */ /* 0x0005e40009300000 */
[----:B------:R2:W-:Y:S01]  /*17b0*/  UTCCP.T.S.2CTA.4x32dp128bit tmem[0x1c8], gdesc[UR24] ;  /* 0x0001c818ff0079e7 */ /* 0x0005e20009300000 */
[----:B------:R-:W-:Y:S02]  /*17c0*/  NOP ;  /* 0x0000000000007918 */ /* 0x000fe40000000000 */
.L_x_31:
[----:B------:R-:W-:Y:S01]  /*17d0*/  UISETP.NE.AND UP0, UPT, UR11, 0x5, UPT ;  /* 0x000000050b00788c */ /* 0x000fe2000bf05270 */
[----:B-1----:R-:W-:Y:S01]  /*17e0*/  SHFL.IDX PT, R5, R4, R3, 0x1f ;  /* 0x00001f0304057589 */ /* 0x002fe200000e0000 */
[----:B------:R-:W-:Y:S01]  /*17f0*/  UIADD3 UR11, UPT, UPT, UR11, 0x1, URZ ;  /* 0x000000010b0b7890 */ /* 0x000fe2000fffe0ff */
[----:B------:R-:W-:Y:S03]  /*1800*/  NOP ;  /* 0x0000000000007918 */ /* 0x000fe60000000000 */
[----:B------:R-:W-:Y:S03]  /*1810*/  USEL UR11, UR11, URZ, UP0 ;  /* 0x000000ff0b0b7287 */ /* 0x000fe60008000000 */
[----:B------:R-:W1:Y:S01]  /*1820*/  SHFL.IDX PT, R7, R2, R3, 0x1f ;  /* 0x00001f0302077589 */ /* 0x000e6200000e0000 */
[----:B------:R-:W-:Y:S02]  /*1830*/  USHF.L.U32 UR16, UR15, 0x4, URZ ;  /* 0x000000040f107899 */ /* 0x000fe400080006ff */
[----:B------:R-:W-:Y:S02]  /*1840*/  ULEA UR10, UR11, UR9, 0x3 ;  /* 0x000000090b0a7291 */ /* 0x000fe4000f8e18ff */
[----:B------:R-:W-:Y:S01]  /*1850*/  ULEA UR15, UR15, 0x10b8, 0xd ;  /* 0x000010b80f0f7891 */ /* 0x000fe2000f8e68ff */
[----:B------:R-:W-:Y:S01]  /*1860*/  ISETP.NE.AND P1, PT, RZ, UR11, PT ;  /* 0x0000000bff007c0c */ /* 0x000fe2000bf25270 */
[----:B------:R-:W-:Y:S01]  /*1870*/  UISETP.NE.AND UP0, UPT, UR17, -0xc, UPT ;  /* 0xfffffff41100788c */ /* 0x000fe2000bf05270 */
[----:B------:R-:W-:Y:S01]  /*1880*/  IMAD.U32 R11, RZ, RZ, UR11 ;  /* 0x0000000bff0b7e24 */ /* 0x000fe2000f8e00ff */
[----:B------:R-:W-:Y:S02]  /*1890*/  UPRMT UR29, UR16, 0x5410, UR15 ;  /* 0x00005410101d7896 */ /* 0x000fe4000800000f */
[----:B------:R-:W-:Y:S01]  /*18a0*/  UIADD3 UR14, UPT, UPT, UR14, 0x33430, URZ ;  /* 0x000334300e0e7890 */ /* 0x000fe2000fffe0ff */
[----:B------:R-:W-:Y:S01]  /*18b0*/  UMOV UR28, URZ ;  /* 0x000000ff001c7c82 */ /* 0x000fe20008000000 */
[----:B--2---:R-:W-:Y:S01]  /*18c0*/  UMOV UR23, 0x40004040 ;  /* 0x4000404000177882 */ /* 0x004fe20000000000 */
[----:B------:R-:W-:Y:S01]  /*18d0*/  UMOV UR21, 0x40004040 ;  /* 0x4000404000157882 */ /* 0x000fe20000000000 */
[----:B------:R-:W-:Y:S01]  /*18e0*/  UMOV UR27, 0x40004040 ;  /* 0x40004040001b7882 */ /* 0x000fe20000000000 */
[----:B------:R-:W-:Y:S01]  /*18f0*/  UMOV UR25, 0x40004040 ;  /* 0x4000404000197882 */ /* 0x000fe20000000000 */
[----:B------:R-:W-:Y:S01]  /*1900*/  UMOV UR33, 0x40004040 ;  /* 0x4000404000217882 */ /* 0x000fe20000000000 */
[----:B------:R-:W-:Y:S01]  /*1910*/  UMOV UR31, 0x40004040 ;  /* 0x40004040001f7882 */ /* 0x000fe20000000000 */
[----:B------:R-:W-:Y:S01]  /*1920*/  UMOV UR37, 0x40004040 ;  /* 0x4000404000257882 */ /* 0x000fe20000000000 */
[----:B------:R-:W-:Y:S01]  /*1930*/  UMOV UR35, 0x40004040 ;  /* 0x4000404000237882 */ /* 0x000fe20000000000 */
[----:B------:R-:W-:Y:S01]  /*1940*/  UMOV UR8, 0x3 ;  /* 0x0000000300087882 */ /* 0x000fe20000000000 */
[----:B-1----:R-:W-:Y:S02]  /*1950*/  R2UR UR20, R7 ;  /* 0x00000000071472ca */ /* 0x002fe400000e0000 */
[----:B------:R-:W-:Y:S02]  /*1960*/  R2UR UR22, R5 ;  /* 0x00000000051672ca */ /* 0x000fe400000e0000 */
[----:B------:R-:W-:Y:S04]  /*1970*/  SEL R3, RZ, 0x1, P1 ;  /* 0x00000001ff037807 */ /* 0x000fe80000800000 */
[----:B------:R-:W-:Y:S05]  /*1980*/  LOP3.LUT R6, R6, R3, RZ, 0x3c, !PT ;  /* 0x0000000306067212 */ /* 0x000fea00078e3cff */
[----:B------:R-:W-:Y:S01]  /*1990*/  UIADD3 UR24, UPT, UPT, UR20, 0x2, URZ ;  /* 0x0000000214187890 */ /* 0x000fe2000fffe0ff */
[----:B------:R-:W-:Y:S01]  /*19a0*/  IMAD.U32 R13, R6, -0x80000000, RZ ;  /* 0x80000000060d7824 */ /* 0x000fe200078e00ff */
[----:B------:R-:W-:Y:S01]  /*19b0*/  UIADD3 UR26, UPT, UPT, UR22, 0x2, URZ ;  /* 0x00000002161a7890 */ /* 0x000fe2000fffe0ff */
[----:B------:R1:W-:Y:S01]  /*19c0*/  UTCQMMA.2CTA gdesc[UR22], gdesc[UR20], tmem[UR13], tmem[UR28], idesc[UR29], tmem[UR6], UP0 ;  /* 0x00061c1416007dea */ /* 0x0003e2000820030d */
[----:B------:R-:W-:Y:S02]  /*19d0*/  UIADD3 UR32, UPT, UPT, UR22, 0x4, URZ ;  /* 0x0000000416207890 */ /* 0x000fe4000fffe0ff */
[----:B------:R-:W-:Y:S02]  /*19e0*/  UIADD3 UR30, UPT, UPT, UR20, 0x4, URZ ;  /* 0x00000004141e7890 */ /* 0x000fe4000fffe0ff */
[----:B------:R-:W-:Y:S02]  /*19f0*/  UIADD3 UR36, UPT, UPT, UR22, 0x6, URZ ;  /* 0x0000000616247890 */ /* 0x000fe4000fffe0ff */
[----:B------:R-:W-:Y:S01]  /*1a00*/  UIADD3 UR34, UPT, UPT, UR20, 0x6, URZ ;  /* 0x0000000614227890 */ /* 0x000fe2000fffe0ff */
[----:B------:R1:W-:Y:S04]  /*1a10*/  UTCQMMA.2CTA gdesc[UR26], gdesc[UR24], tmem[UR13], tmem[UR28], idesc[UR29], tmem[UR6], UPT ;  /* 0x00061c181a007dea */ /* 0x0003e8000ba0030d */
[----:B------:R1:W-:Y:S04]  /*1a20*/  UTCQMMA.2CTA gdesc[UR32], gdesc[UR30], tmem[UR13], tmem[UR28], idesc[UR29], tmem[UR6], UPT ;  /* 0x00061c1e20007dea */ /* 0x0003e8000ba0030d */
[----:B------:R1:W-:Y:S01]  /*1a30*/  UTCQMMA.2CTA gdesc[UR36], gdesc[UR34], tmem[UR13], tmem[UR28], idesc[UR29], tmem[UR6], UPT ;  /* 0x00061c2224007dea */ /* 0x0003e2000ba0030d */
[----:B------:R1:W-:Y:S01]  /*1a40*/  UTCBAR.2CTA.MULTICAST [UR14], URZ, UR8 ;  /* 0x000000ff0e0073e9 */ /* 0x0003e20008200808 */
[----:B------:R-:W2:Y:S02]  /*1a50*/  SYNCS.PHASECHK.TRANS64.TRYWAIT P1, [UR10+0x33460], R13 ;  /* 0x0334600dff0075a7 */ /* 0x000ea4000802110a */
[----:B-12---:R-:W-:Y:S05]  /*1a60*/  @!P1 BRA `(.L_x_32) ;  /* 0x0000003800a89947 */ /* 0x006fea0003800000 */
.L_x_87:
[----:B------:R-:W-:Y:S01]  /*1a70*/  ELECT P1, URZ, PT ;  /* 0x0000000000ff782f */ /* 0x000fe20003820000 */
[----:B------:R-:W2:Y:S01]  /*1a80*/  SHFL.IDX PT, R5, R4, R11, 0x1f ;  /* 0x00001f0b04057589 */ /* 0x000ea200000e0000 */
[----:B------:R-:W-:Y:S02]  /*1a90*/  UIADD3 UR10, UPT, UPT, UR10, 0x33430, URZ ;  /* 0x000334300a0a7890 */ /* 0x000fe4000fffe0ff */
[----:B------:R-:W-:Y:S05]  /*1aa0*/  UISETP.NE.AND UP0, UPT, UR17, -0x2, UPT ;  /* 0xfffffffe1100788c */ /* 0x000fea000bf05270 */
[----:B-1----:R-:W1:Y:S01]  /*1ab0*/  SHFL.IDX PT, R3, R2, R11, 0x1f ;  /* 0x00001f0b02037589 */ /* 0x002e6200000e0000 */
[----:B------:R-:W-:Y:S01]  /*1ac0*/  NOP ;  /* 0x0000000000007918 */ /* 0x000fe20000000000 */
[----:B------:R-:W-:Y:S02]  /*1ad0*/  NOP ;  /* 0x0000000000007918 */ /* 0x000fe40000000000 */
[C---:B------:R-:W-:Y:S01]  /*1ae0*/  @P1 IMAD.SHL.U32 R7, R9.reuse, 0x2000, RZ ;  /* 0x0000200009071824 */ /* 0x040fe200078e00ff */
[----:B------:R-:W-:Y:S01]  /*1af0*/  UMOV UR21, 0x40004040 ;  /* 0x4000404000157882 */ /* 0x000fe20000000000 */
[----:B------:R-:W-:Y:S01]  /*1b00*/  @P1 IMAD.SHL.U32 R8, R9, 0x10, RZ ;  /* 0x0000001009081824 */ /* 0x000fe200078e00ff */
[----:B------:R-:W-:Y:S01]  /*1b10*/  UMOV UR27, 0x40004040 ;  /* 0x40004040001b7882 */ /* 0x000fe20000000000 */
[----:B------:R-:W-:Y:S01]  /*1b20*/  @P1 IMAD.MOV.U32 R10, RZ, RZ, RZ ;  /* 0x000000ffff0a1224 */ /* 0x000fe200078e00ff */
[----:B------:R-:W-:Y:S01]  /*1b30*/  @P1 LOP3.LUT R7, R7, 0x6000, RZ, 0xc0, !PT ;  /* 0x0000600007071812 */ /* 0x000fe200078ec0ff */
[----:B------:R-:W-:Y:S01]  /*1b40*/  UMOV UR25, 0x40004040 ;  /* 0x4000404000197882 */ /* 0x000fe20000000000 */
[----:B------:R-:W-:Y:S01]  /*1b50*/  @P1 LOP3.LUT R8, R8, 0x30, RZ, 0xc0, !PT ;  /* 0x0000003008081812 */ /* 0x000fe200078ec0ff */
[----:B------:R-:W-:Y:S01]  /*1b60*/  UMOV UR31, 0x40004040 ;  /* 0x40004040001f7882 */ /* 0x000fe20000000000 */
[----:B------:R-:W-:Y:S01]  /*1b70*/  @P1 LOP3.LUT R7, R7, 0x10b8, RZ, 0xfc, !PT ;  /* 0x000010b807071812 */ /* 0x000fe200078efcff */
[----:B------:R-:W-:Y:S01]  /*1b80*/  UMOV UR29, 0x40004040 ;  /* 0x40004040001d7882 */ /* 0x000fe20000000000 */
[----:B------:R-:W-:Y:S01]  /*1b90*/  @P1 R2UR UR22, R10 ;  /* 0x000000000a1612ca */ /* 0x000fe200000e0000 */
[----:B------:R-:W-:Y:S01]  /*1ba0*/  UMOV UR35, 0x40004040 ;  /* 0x4000404000237882 */ /* 0x000fe20000000000 */
[----:B------:R-:W-:Y:S01]  /*1bb0*/  @P1 PRMT R7, R8, 0x5410, R7 ;  /* 0x0000541008071816 */ /* 0x000fe20000000007 */
[----:B------:R-:W-:Y:S01]  /*1bc0*/  UMOV UR33, 0x40004040 ;  /* 0x4000404000217882 */ /* 0x000fe20000000000 */
[----:B------:R-:W-:Y:S01]  /*1bd0*/  UMOV UR8, 0x3 ;  /* 0x0000000300087882 */ /* 0x000fe20000000000 */
[----:B--2---:R-:W-:Y:S02]  /*1be0*/  R2UR UR20, R5 ;  /* 0x00000000051472ca */ /* 0x004fe400000e0000 */
[----:B------:R-:W-:Y:S02]  /*1bf0*/  @P1 R2UR UR15, R7 ;  /* 0x00000000070f12ca */ /* 0x000fe400000e0000 */
[----:B-1----:R-:W-:Y:S09]  /*1c00*/  R2UR UR14, R3 ;  /* 0x00000000030e72ca */ /* 0x002ff200000e0000 */
[----:B------:R-:W-:Y:S02]  /*1c10*/  UIADD3 UR26, UPT, UPT, UR20, 0x2, URZ ;  /* 0x00000002141a7890 */ /* 0x000fe4000fffe0ff */
[----:B------:R-:W-:Y:S01]  /*1c20*/  UIADD3 UR30, UPT, UPT, UR20, 0x4, URZ ;  /* 0x00000004141e7890 */ /* 0x000fe2000fffe0ff */
[----:B------:R-:W-:Y:S01]  /*1c30*/  IMAD.U32 R11, RZ, RZ, UR15 ;  /* 0x0000000fff0b7e24 */ /* 0x000fe2000f8e00ff */
[----:B------:R-:W-:Y:S02]  /*1c40*/  UIADD3 UR24, UPT, UPT, UR14, 0x2, URZ ;  /* 0x000000020e187890 */ /* 0x000fe4000fffe0ff */
[----:B------:R-:W-:Y:S02]  /*1c50*/  UIADD3 UR28, UPT, UPT, UR14, 0x4, URZ ;  /* 0x000000040e1c7890 */ /* 0x000fe4000fffe0ff */
[----:B------:R-:W-:Y:S01]  /*1c60*/  UIADD3 UR34, UPT, UPT, UR20, 0x6, URZ ;  /* 0x0000000614227890 */ /* 0x000fe2000fffe0ff */
[----:B------:R-:W-:Y:S01]  /*1c70*/  @P1 R2UR UR23, R11 ;  /* 0x000000000b1712ca */ /* 0x000fe200000e0000 */
[----:B------:R-:W-:Y:S01]  /*1c80*/  UIADD3 UR32, UPT, UPT, UR14, 0x6, URZ ;  /* 0x000000060e207890 */ /* 0x000fe2000fffe0ff */
[----:B------:R-:W-:Y:S11]  /*1c90*/  UMOV UR15, 0x40004040 ;  /* 0x40004040000f7882 */ /* 0x000ff60000000000 */
[----:B------:R1:W-:Y:S01]  /*1ca0*/  UTCQMMA.2CTA gdesc[UR20], gdesc[UR14], tmem[UR13], tmem[UR22], idesc[UR23], tmem[UR4], UPT ;  /* 0x0004160e14007dea */ /* 0x0003e2000ba0030d */
[----:B------:R1:W-:Y:S01]  /*1cb0*/  UTCQMMA.2CTA gdesc[UR26], gdesc[UR24], tmem[UR13], tmem[UR22], idesc[UR23], tmem[UR4], UPT ;  /* 0x000416181a007dea */ /* 0x0003e2000ba0030d */
[----:B------:R1:W-:Y:S01]  /*1cc0*/  UTCQMMA.2CTA gdesc[UR30], gdesc[UR28], tmem[UR13], tmem[UR22], idesc[UR23], tmem[UR4], UPT ;  /* 0x0004161c1e007dea */ /* 0x0003e2000ba0030d */
[----:B------:R1:W-:Y:S01]  /*1cd0*/  UTCQMMA.2CTA gdesc[UR34], gdesc[UR32], tmem[UR13], tmem[UR22], idesc[UR23], tmem[UR4], UPT ;  /* 0x0004162022007dea */ /* 0x0003e2000ba0030d */
[----:B------:R1:W-:Y:S01]  /*1ce0*/  UTCBAR.2CTA.MULTICAST [UR10], URZ, UR8 ;  /* 0x000000ff0a0073e9 */ /* 0x0003e20008200808 */
[----:B------:R-:W-:Y:S05]  /*1cf0*/  BRA.U UP0, `(.L_x_33) ;  /* 0x00000001000c7547 */ /* 0x000fea000b800000 */
[----:B-1----:R-:W-:Y:S02]  /*1d00*/  UMOV UR8, 0x3 ;  /* 0x0000000300087882 */ /* 0x002fe40000000000 */
[----:B------:R2:W-:Y:S01]  /*1d10*/  UTCBAR.2CTA.MULTICAST [UR12], URZ, UR8 ;  /* 0x000000ff0c0073e9 */ /* 0x0005e20008200808 */
[----:B------:R-:W-:Y:S02]  /*1d20*/  NOP ;  /* 0x0000000000007918 */ /* 0x000fe40000000000 */
.L_x_33:
[----:B------:R-:W-:Y:S01]  /*1d30*/  UISETP.NE.AND UP0, UPT, UR11, 0x5, UPT ;  /* 0x000000050b00788c */ /* 0x000fe2000bf05270 */
[----:B------:R-:W-:Y:S01]  /*1d40*/  VIADD R9, R9, 0x2 ;  /* 0x0000000209097836 */ /* 0x000fe20000000000 */
[----:B------:R-:W-:Y:S02]  /*1d50*/  UIADD3 UR11, UPT, UPT, UR11, 0x1, URZ ;  /* 0x000000010b0b7890 */ /* 0x000fe4000fffe0ff */
[----:B------:R-:W-:Y:S02]  /*1d60*/  UIADD3 UR18, UPT, UPT, UR18, -0x2, URZ ;  /* 0xfffffffe12127890 */ /* 0x000fe4000fffe0ff */
[----:B------:R-:W-:Y:S02]  /*1d70*/  USEL UR11, UR11, URZ, UP0 ;  /* 0x000000ff0b0b7287 */ /* 0x000fe40008000000 */
[----:B------:R-:W-:Y:S02]  /*1d80*/  UISETP.NE.AND UP0, UPT, UR18, -0x2, UPT ;  /* 0xfffffffe1200788c */ /* 0x000fe4000bf05270 */
[----:B------:R-:W-:Y:S02]  /*1d90*/  UIADD3 UR17, UPT, UPT, UR17, 0x2, URZ ;  /* 0x0000000211117890 */ /* 0x000fe4000fffe0ff */
[----:B------:R-:W-:Y:S04]  /*1da0*/  ISETP.NE.AND P1, PT, RZ, UR11, PT ;  /* 0x0000000bff007c0c */ /* 0x000fe8000bf25270 */
[----:B------:R-:W-:Y:S04]  /*1db0*/  SEL R3, RZ, 0x1, P1 ;  /* 0x00000001ff037807 */ /* 0x000fe80000800000 */
[----:B------:R-:W-:Y:S01]  /*1dc0*/  LOP3.LUT R6, R6, R3, RZ, 0x3c, !PT ;  /* 0x0000000306067212 */ /* 0x000fe200078e3cff */
[----:B------:R-:W-:Y:S06]  /*1dd0*/  BRA.U UP0, `(.L_x_34) ;  /* 0xfffffff900107547 */ /* 0x000fec000b83ffff */
[----:B------:R-:W-:Y:S05]  /*1de0*/  @P0 BRA `(.L_x_35) ;  /* 0xfffffff400bc0947 */ /* 0x000fea000383ffff */
.L_x_28:
[----:B------:R-:W-:-:S13]  /*1df0*/  ISETP.GE.AND P0, PT, R0, RZ, PT ;  /* 0x000000ff0000720c */ /* 0x000fda0003f06270 */
[----:B-12---:R-:W-:Y:S05]  /*1e00*/  @!P0 EXIT ;  /* 0x000000000000894d */ /* 0x006fea0003800000 */
[----:B------:R-:W-:Y:S01]  /*1e10*/  IMAD.SHL.U32 R2, R0, 0x8, RZ ;  /* 0x0000000800027824 */ /* 0x000fe200078e00ff */
[----:B------:R-:W-:-:S04]  /*1e20*/  SHF.R.U32.HI R0, RZ, 0x1, R0 ;  /* 0x00000001ff007819 */ /* 0x000fc80000011600 */
[----:B------:R-:W-:Y:S02]  /*1e30*/  LOP3.LUT R0, R0, 0x1, RZ, 0xc0, !PT ;  /* 0x0000000100007812 */ /* 0x000fe400078ec0ff */
[----:B------:R-:W-:Y:S02]  /*1e40*/  LOP3.LUT R2, R2, 0x8, RZ, 0xc0, !PT ;  /* 0x0000000802027812 */ /* 0x000fe400078ec0ff */
[----:B------:R-:W-:-:S03]  /*1e50*/  SHF.L.U32 R4, R0, 0x1f, RZ ;  /* 0x0000001f00047819 */ /* 0x000fc600000006ff */
[----:B------:R-:W-:Y:S02]  /*1e60*/  VIADD R2, R2, UR9 ;  /* 0x0000000902027c36 */ /* 0x000fe40008000000 */
[----:B------:R-:W-:-:S07]  /*1e70*/  IMAD.MOV.U32 R5, RZ, RZ, R4 ;  /* 0x000000ffff057224 */ /* 0x000fce00078e0004 */
.L_x_36:
[----:B-1----:R1:W2:Y:S02]  /*1e80*/  SYNCS.PHASECHK.TRANS64.TRYWAIT P0, [R2+URZ+0x334a0], R5 ;  /* 0x0334a005020075a7 */ /* 0x0022a400080011ff */
[----:B--2---:R-:W-:Y:S05]  /*1e90*/  @!P0 NANOSLEEP.SYNCS 0x989680 ;  /* 0x009896800000895d */ /* 0x004fea0003900000 */
[----:B------:R-:W2:Y:S02]  /*1ea0*/  @!P0 SYNCS.PHASECHK.TRANS64 P0, [R2+URZ+0x334a0], R5 ;  /* 0x0334a005020085a7 */ /* 0x000ea400080010ff */
[----:B--2---:R-:W-:Y:S05]  /*1eb0*/  @P0 EXIT ;  /* 0x000000000000094d */ /* 0x004fea0003800000 */
[----:B------:R-:W-:Y:S05]  /*1ec0*/  BRA `(.L_x_36) ;  /* 0xfffffffc00ec7947 */ /* 0x000fea000383ffff */
.L_x_21:
[----:B------:R-:W-:-:S13]  /*1ed0*/  ELECT P0, URZ, PT ;  /* 0x0000000000ff782f */ /* 0x000fda0003800000 */
[----:B------:R-:W-:Y:S05]  /*1ee0*/  @!P0 BRA `(.L_x_23) ;  /* 0x0000001400748947 */ /* 0x000fea0003800000 */
[----:B------:R-:W1:Y:S02]  /*1ef0*/  S2UR UR4, SR_CTAID.X ;  /* 0x00000000000479c3 */ /* 0x000e640000002500 */
[----:B-1----:R-:W-:-:S13]  /*1f00*/  ISETP.LE.U32.AND P0, PT, R3, UR4, PT ;  /* 0x0000000403007c0c */ /* 0x002fda000bf03070 */
[----:B------:R-:W-:Y:S05]  /*1f10*/  @P0 EXIT ;  /* 0x000000000000094d */ /* 0x000fea0003800000 */
[----:B------:R-:W1:Y:S01]  /*1f20*/  S2R R4, SR_CgaCtaId ;  /* 0x0000000000047919 */ /* 0x000e620000008800 */
[----:B------:R-:W-:Y:S01]  /*1f30*/  IMAD.U32 R8, RZ, RZ, UR4 ;  /* 0x00000004ff087e24 */ /* 0x000fe2000f8e00ff */
[----:B------:R-:W2:Y:S04]  /*1f40*/  LDC.64 R12, c[0x0][0x348] ;  /* 0x0000d200ff0c7b82 */ /* 0x000ea80000000a00 */
[----:B------:R-:W-:Y:S02]  /*1f50*/  LOP3.LUT R6, RZ, R8, RZ, 0x33, !PT ;  /* 0x00000008ff067212 */ /* 0x000fe400078e33ff */
[----:B------:R-:W-:-:S03]  /*1f60*/  PRMT R7, R8, 0x7610, R7 ;  /* 0x0000761008077816 */ /* 0x000fc60000000007 */
[----:B------:R-:W-:Y:S01]  /*1f70*/  IMAD.IADD R6, R3, 0x1, R6 ;  /* 0x0000000103067824 */ /* 0x000fe200078e0206 */
[----:B------:R-:W-:-:S04]  /*1f80*/  MOV R3, 0x400 ;  /* 0x0000040000037802 */ /* 0x000fc80000000f00 */
[----:B------:R-:W-:-:S05]  /*1f90*/  SHF.R.U32.HI R6, RZ, 0x3, R6 ;  /* 0x00000003ff067819 */ /* 0x000fca0000011606 */
[----:B------:R-:W-:-:S05]  /*1fa0*/  IMAD.HI.U32 R6, R6, 0x1af286bd, RZ ;  /* 0x1af286bd06067827 */ /* 0x000fca00078e00ff */
[----:B------:R-:W-:-:S05]  /*1fb0*/  SHF.R.U32.HI R6, RZ, 0x1, R6 ;  /* 0x00000001ff067819 */ /* 0x000fca0000011606 */
[----:B------:R-:W-:Y:S01]  /*1fc0*/  IMAD.MOV R6, RZ, RZ, -R6 ;  /* 0x000000ffff067224 */ /* 0x000fe200078e0a06 */
[----:B-1----:R-:W-:-:S07]  /*1fd0*/  LEA R4, R4, R3, 0x18 ;  /* 0x0000000304047211 */ /* 0x002fce00078ec0ff */
.L_x_49:
[----:B------:R-:W-:Y:S01]  /*1fe0*/  SHF.R.U32.HI R15, RZ, 0x5, R8 ;  /* 0x00000005ff0f7819 */ /* 0x000fe20000011608 */
[----:B------:R-:W-:Y:S05]  /*1ff0*/  YIELD ;  /* 0x0000000000007946 */ /* 0x000fea0003800000 */
[----:B------:R-:W-:Y:S01]  /*2000*/  IMAD.HI.U32 R15, R15, 0x4a7904b, RZ ;  /* 0x04a7904b0f0f7827 */ /* 0x000fe200078e00ff */
[----:B------:R-:W-:Y:S04]  /*2010*/  MOV R10, 0x20b0 ;  /* 0x000020b0000a7802 */ /* 0x000fe80000000f00 */
[C---:B------:R-:W-:Y:S01]  /*2020*/  PRMT R0, R15.reuse, 0x9910, RZ ;  /* 0x000099100f007816 */ /* 0x040fe200000000ff */
[----:B------:R-:W-:Y:S04]  /*2030*/  IMAD.SHL.U32 R15, R15, 0x10, RZ ;  /* 0x000000100f0f7824 */ /* 0x000fe800078e00ff */
[----:B------:R-:W-:Y:S01]  /*2040*/  IMAD R0, R0, 0x6e0, RZ ;  /* 0x000006e000007824 */ /* 0x000fe200078e02ff */
[----:B------:R-:W-:Y:S03]  /*2050*/  VIADDMNMX.U32 R39, R20, -R15, 0x10, PT ;  /* 0x0000001014277446 */ /* 0x000fe6000380080f */
[----:B------:R-:W-:Y:S05]  /*2060*/  IMAD.MOV R2, RZ, RZ, -R0 ;  /* 0x000000ffff027224 */ /* 0x000fea00078e0a00 */
[----:B------:R-:W-:Y:S05]  /*2070*/  PRMT R2, R2, 0x7710, RZ ;  /* 0x0000771002027816 */ /* 0x000fea00000000ff */
[----:B------:R-:W-:Y:S05]  /*2080*/  IMAD.IADD R2, R2, 0x1, R7 ;  /* 0x0000000102027824 */ /* 0x000fea00078e0207 */
[----:B-1234-:R-:W-:Y:S02]  /*2090*/  LOP3.LUT R5, R2, 0xffff, RZ, 0xc0, !PT ;  /* 0x0000ffff02057812 */ /* 0x01efe400078ec0ff */
[----:B--2---:R-:W-:Y:S05]  /*20a0*/  CALL.REL.NOINC `($__internal_3_$__cuda_sm20_div_u16) ;  /* 0x0000003800947944 */ /* 0x004fea0003c00000 */
[----:B------:R-:W-:Y:S01]  /*20b0*/  PRMT R39, R39, 0x9910, RZ ;  /* 0x0000991027277816 */ /* 0x000fe200000000ff */
[----:B------:R-:W-:Y:S01]  /*20c0*/  IMAD.MOV.U32 R5, RZ, RZ, -0x80000000 ;  /* 0x80000000ff057424 */ /* 0x000fe200078e00ff */
[C---:B------:R-:W-:Y:S01]  /*20d0*/  PRMT R9, R0.reuse, 0x9910, RZ ;  /* 0x0000991000097816 */ /* 0x040fe200000000ff */
[----:B------:R-:W1:Y:S01]  /*20e0*/  S2R R3, SR_CgaCtaId ;  /* 0x0000000000037919 */ /* 0x000e620000008800 */
[----:B------:R-:W-:Y:S01]  /*20f0*/  LOP3.LUT R0, R0, 0xffff, RZ, 0xc0, !PT ;  /* 0x0000ffff00007812 */ /* 0x000fe200078ec0ff */
[----:B------:R-:W2:Y:S01]  /*2100*/  SYNCS.PHASECHK.TRANS64.TRYWAIT P4, [R4+URZ+0x33430], R5 ;  /* 0x03343005040075a7 */ /* 0x000ea200080811ff */
[C---:B------:R-:W-:Y:S01]  /*2110*/  IADD3 R38, P3, PT, R12.reuse, 0x40, RZ ;  /* 0x000000400c267810 */ /* 0x040fe20007f7e0ff */
[----:B------:R-:W-:Y:S01]  /*2120*/  IMAD R9, R39, R9, RZ ;  /* 0x0000000927097224 */ /* 0x000fe200078e02ff */
[----:B------:R-:W-:Y:S01]  /*2130*/  IADD3 R32, P1, PT, R12, 0x140, RZ ;  /* 0x000001400c207810 */ /* 0x000fe20007f3e0ff */
[----:B------:R-:W-:Y:S01]  /*2140*/  IMAD R0, R0, 0xe0, RZ ;  /* 0x000000e000007824 */ /* 0x000fe200078e02ff */
[C---:B------:R-:W-:Y:S01]  /*2150*/  IADD3 R36, P2, PT, R12.reuse, 0xc0, RZ ;  /* 0x000000c00c247810 */ /* 0x040fe20007f5e0ff */
[----:B------:R-:W-:Y:S01]  /*2160*/  IMAD.MOV R9, RZ, RZ, -R9 ;  /* 0x000000ffff097224 */ /* 0x000fe200078e0a09 */
[----:B------:R-:W-:Y:S01]  /*2170*/  IADD3 R14, P0, PT, R12, 0x1c0, RZ ;  /* 0x000001c00c0e7810 */ /* 0x000fe20007f1e0ff */
[C---:B------:R-:W-:Y:S01]  /*2180*/  VIADD R11, R4.reuse, 0x33400 ;  /* 0x00033400040b7836 */ /* 0x040fe20000000000 */
[----:B------:R-:W-:Y:S01]  /*2190*/  IADD3 R10, PT, PT, R4, 0x4000, RZ ;  /* 0x00004000040a7810 */ /* 0x000fe20007ffe0ff */
[--C-:B------:R-:W-:Y:S01]  /*21a0*/  IMAD.X R39, RZ, RZ, R13.reuse, P3 ;  /* 0x000000ffff277224 */ /* 0x100fe200018e060d */
[----:B------:R-:W-:Y:S01]  /*21b0*/  PRMT R9, R9, 0x7710, RZ ;  /* 0x0000771009097816 */ /* 0x000fe200000000ff */
[----:B------:R-:W-:Y:S01]  /*21c0*/  IMAD.X R33, RZ, RZ, R13, P1 ;  /* 0x000000ffff217224 */ /* 0x000fe200008e060d */
[----:B------:R-:W-:Y:S02]  /*21d0*/  IADD3.X R37, PT, PT, RZ, R13, RZ, P2, !PT ;  /* 0x0000000dff257210 */ /* 0x000fe400017fe4ff */
[----:B------:R-:W-:Y:S04]  /*21e0*/  IADD3 R9, PT, PT, R2, R9, RZ ;  /* 0x0000000902097210 */ /* 0x000fe80007ffe0ff */
[----:B------:R-:W-:Y:S01]  /*21f0*/  LOP3.LUT R16, R9, 0xffff, RZ, 0xc0, !PT ;  /* 0x0000ffff09107812 */ /* 0x000fe200078ec0ff */
[----:B------:R-:W-:Y:S04]  /*2200*/  VIADD R9, R4, 0x1c000 ;  /* 0x0001c00004097836 */ /* 0x000fe80000000000 */
[----:B------:R-:W-:Y:S01]  /*2210*/  IMAD.IADD R16, R15, 0x1, R16 ;  /* 0x000000010f107824 */ /* 0x000fe200078e0210 */
[----:B------:R-:W-:Y:S01]  /*2220*/  IADD3.X R15, PT, PT, RZ, R13, RZ, P0, !PT ;  /* 0x0000000dff0f7210 */ /* 0x000fe200007fe4ff */
[----:B-1----:R-:W-:Y:S01]  /*2230*/  IMAD R2, R3, 0x70, R0 ;  /* 0x0000007003027824 */ /* 0x002fe200078e0200 */
[----:B--2---:R-:W-:Y:S06]  /*2240*/  @!P4 BRA `(.L_x_37) ;  /* 0x0000003000ccc947 */ /* 0x004fec0003800000 */
.L_x_88:
[----:B------:R-:W-:Y:S01]  /*2250*/  IMAD.SHL.U32 R3, R16, 0x80, RZ ;  /* 0x0000008010037824 */ /* 0x000fe200078e00ff */
[----:B------:R-:W-:Y:S01]  /*2260*/  R2UR UR9, R11 ;  /* 0x000000000b0972ca */ /* 0x000fe200000e0000 */
[----:B------:R-:W-:Y:S01]  /*2270*/  UMOV UR10, URZ ;  /* 0x000000ff000a7c82 */ /* 0x000fe20008000000 */
[----:B------:R-:W-:Y:S01]  /*2280*/  R2UR UR28, R38 ;  /* 0x00000000261c72ca */ /* 0x000fe200000e0000 */
[----:B------:R-:W-:Y:S01]  /*2290*/  UMOV UR20, 0x0 ;  /* 0x0000000000147882 */ /* 0x000fe20000000000 */
[----:B------:R-:W-:Y:S01]  /*22a0*/  R2UR UR29, R39 ;  /* 0x00000000271d72ca */ /* 0x000fe200000e0000 */
[----:B------:R-:W-:Y:S01]  /*22b0*/  UMOV UR21, 0x10000000 ;  /* 0x1000000000157882 */ /* 0x000fe20000000000 */
[----:B------:R-:W-:Y:S01]  /*22c0*/  R2UR UR8, R10 ;  /* 0x000000000a0872ca */ /* 0x000fe200000e0000 */
[----:B------:R-:W-:Y:S01]  /*22d0*/  UMOV UR6, UR10 ;  /* 0x0000000a00067c82 */ /* 0x000fe20008000000 */
[----:B------:R-:W-:Y:S01]  /*22e0*/  R2UR UR11, R3 ;  /* 0x00000000030b72ca */ /* 0x000fe200000e0000 */
[----:B------:R-:W-:Y:S01]  /*22f0*/  UMOV UR19, URZ ;  /* 0x000000ff00137c82 */ /* 0x000fe20008000000 */
[----:B------:R-:W-:Y:S01]  /*2300*/  R2UR UR12, R4 ;  /* 0x00000000040c72ca */ /* 0x000fe200000e0000 */
[----:B------:R-:W-:Y:S01]  /*2310*/  IMAD.MOV.U32 R31, RZ, RZ, 0x7d80 ;  /* 0x00007d80ff1f7424 */ /* 0x000fe200078e00ff */
[----:B------:R-:W-:Y:S01]  /*2320*/  R2UR UR26, R36 ;  /* 0x00000000241a72ca */ /* 0x000fe200000e0000 */
[----:B------:R-:W-:Y:S01]  /*2330*/  UMOV UR5, UR9 ;  /* 0x0000000900057c82 */ /* 0x000fe20008000000 */
[----:B------:R-:W-:Y:S01]  /*2340*/  R2UR UR27, R37 ;  /* 0x00000000251b72ca */ /* 0x000fe200000e0000 */
[----:B------:R-:W-:Y:S01]  /*2350*/  UMOV UR17, UR9 ;  /* 0x0000000900117c82 */ /* 0x000fe20008000000 */
[----:B------:R-:W-:Y:S01]  /*2360*/  R2UR UR7, R2 ;  /* 0x00000000020772ca */ /* 0x000fe200000e0000 */
[----:B------:R-:W-:Y:S01]  /*2370*/  UMOV UR13, UR9 ;  /* 0x00000009000d7c82 */ /* 0x000fe20008000000 */
[----:B------:R-:W-:Y:S01]  /*2380*/  R2UR UR4, R9 ;  /* 0x00000000090472ca */ /* 0x000fe200000e0000 */
[----:B------:R-:W-:Y:S01]  /*2390*/  UMOV UR15, UR19 ;  /* 0x00000013000f7c82 */ /* 0x000fe20008000000 */
[----:B------:R-:W-:Y:S01]  /*23a0*/  R2UR UR24, R32 ;  /* 0x00000000201872ca */ /* 0x000fe200000e0000 */
[----:B------:R2:W-:Y:S01]  /*23b0*/  UTMALDG.2D [UR8], [UR28], desc[UR20] ;  /* 0x000014081c0075b4 */ /* 0x0005e20008009000 */
[----:B------:R-:W-:Y:S01]  /*23c0*/  R2UR UR25, R33 ;  /* 0x00000000211972ca */ /* 0x000fe200000e0000 */
[----:B------:R-:W-:Y:S01]  /*23d0*/  UIADD3 UR16, UPT, UPT, UR12, 0x31000, URZ ;  /* 0x000310000c107890 */ /* 0x000fe2000fffe0ff */
[----:B------:R-:W-:Y:S01]  /*23e0*/  R2UR UR22, R14 ;  /* 0x000000000e1672ca */ /* 0x000fe200000e0000 */
[----:B------:R-:W-:Y:S01]  /*23f0*/  UMOV UR18, UR11 ;  /* 0x0000000b00127c82 */ /* 0x000fe20008000000 */
[----:B------:R-:W-:Y:S01]  /*2400*/  R2UR UR23, R15 ;  /* 0x000000000f1772ca */ /* 0x000fe200000e0000 */
[----:B------:R-:W-:Y:S01]  /*2410*/  UIADD3 UR12, UPT, UPT, UR12, 0x31c00, URZ ;  /* 0x00031c000c0c7890 */ /* 0x000fe2000fffe0ff */
[----:B------:R-:W-:Y:S01]  /*2420*/  R2UR UR14, R0 ;  /* 0x00000000000e72ca */ /* 0x000fe200000e0000 */
[C---:B------:R-:W-:Y:S02]  /*2430*/  VIADD R28, R4.reuse, 0x33408 ;  /* 0x00033408041c7836 */ /* 0x040fe40000000000 */
[----:B------:R2:W-:Y:S01]  /*2440*/  UTMALDG.2D [UR4], [UR26], desc[UR20] ;  /* 0x000014041a0075b4 */ /* 0x0005e20008009000 */
[C---:B------:R-:W-:Y:S02]  /*2450*/  VIADD R29, R4.reuse, 0x8000 ;  /* 0x00008000041d7836 */ /* 0x040fe40000000000 */
[----:B------:R-:W-:Y:S01]  /*2460*/  VIADD R26, R4, 0x1f800 ;  /* 0x0001f800041a7836 */ /* 0x000fe20000000000 */
[----:B------:R2:W-:Y:S06]  /*2470*/  UTMALDG.2D [UR16], [UR24], desc[UR20] ;  /* 0x00001410180075b4 */ /* 0x0005ec0008009000 */
[----:B------:R2:W-:Y:S01]  /*2480*/  UTMALDG.2D [UR12], [UR22], desc[UR20] ;  /* 0x0000140c160075b4 */ /* 0x0005e20008009000 */
[----:B------:R2:W-:Y:S01]  /*2490*/  SYNCS.ARRIVE.TRANS64 RZ, [R4+URZ+0x33400], R31 ;  /* 0x0334001f04ff79a7 */ /* 0x0005e200080000ff */
[----:B------:R-:W3:Y:S02]  /*24a0*/  SYNCS.PHASECHK.TRANS64.TRYWAIT P0, [R4+URZ+0x33438], R5 ;  /* 0x03343805040075a7 */ /* 0x000ee400080011ff */
[----:B--23--:R-:W-:Y:S05]  /*24b0*/  @!P0 BRA `(.L_x_38) ;  /* 0x00000030004c8947 */ /* 0x00cfea0003800000 */
.L_x_89:
[----:B------:R-:W-:Y:S01]  /*24c0*/  R2UR UR9, R28 ;  /* 0x000000001c0972ca */ /* 0x000fe200000e0000 */
[----:B------:R-:W-:Y:S01]  /*24d0*/  UMOV UR14, 0x0 ;  /* 0x00000000000e7882 */ /* 0x000fe20000000000 */
[----:B------:R-:W-:Y:S01]  /*24e0*/  R2UR UR16, R38 ;  /* 0x00000000261072ca */ /* 0x000fe200000e0000 */
[----:B------:R-:W-:Y:S01]  /*24f0*/  UMOV UR15, 0x10000000 ;  /* 0x10000000000f7882 */ /* 0x000fe20000000000 */
[----:B------:R-:W-:Y:S01]  /*2500*/  R2UR UR17, R39 ;  /* 0x00000000271172ca */ /* 0x000fe200000e0000 */
[----:B------:R-:W-:Y:S01]  /*2510*/  UMOV UR10, 0x80 ;  /* 0x00000080000a7882 */ /* 0x000fe20000000000 */
[----:B------:R-:W-:Y:S01]  /*2520*/  R2UR UR11, R3 ;  /* 0x00000000030b72ca */ /* 0x000fe200000e0000 */
[----:B------:R-:W-:Y:S01]  /*2530*/  IMAD.MOV.U32 R27, RZ, RZ, 0x7800 ;  /* 0x00007800ff1b7424 */ /* 0x000fe200078e00ff */
[----:B------:R-:W-:Y:S01]  /*2540*/  R2UR UR8, R29 ;  /* 0x000000001d0872ca */ /* 0x000fe200000e0000 */
[----:B------:R-:W-:Y:S01]  /*2550*/  UMOV UR6, 0x80 ;  /* 0x0000008000067882 */ /* 0x000fe20000000000 */
[----:B------:R-:W-:Y:S01]  /*2560*/  R2UR UR12, R36 ;  /* 0x00000000240c72ca */ /* 0x000fe200000e0000 */
[----:B------:R-:W-:Y:S01]  /*2570*/  VIADD R24, R4, 0x33410 ;  /* 0x0003341004187836 */ /* 0x000fe20000000000 */
[----:B------:R-:W-:Y:S01]  /*2580*/  R2UR UR13, R37 ;  /* 0x00000000250d72ca */ /* 0x000fe200000e0000 */
[----:B------:R-:W-:Y:S01]  /*2590*/  UMOV UR5, UR9 ;  /* 0x0000000900057c82 */ /* 0x000fe20008000000 */
[----:B------:R-:W-:Y:S01]  /*25a0*/  R2UR UR7, R2 ;  /* 0x00000000020772ca */ /* 0x000fe200000e0000 */
[----:B------:R-:W-:Y:S01]  /*25b0*/  VIADD R23, R4, 0x23000 ;  /* 0x0002300004177836 */ /* 0x000fe20000000000 */
[----:B------:R-:W-:Y:S01]  /*25c0*/  R2UR UR4, R26 ;  /* 0x000000001a0472ca */ /* 0x000fe200000e0000 */
[----:B------:R-:W-:Y:S04]  /*25d0*/  VIADD R25, R4, 0xc000 ;  /* 0x0000c00004197836 */ /* 0x000fe80000000000 */
[----:B------:R3:W-:Y:S08]  /*25e0*/  UTMALDG.2D [UR8], [UR16], desc[UR14] ;  /* 0x00000e08100075b4 */ /* 0x0007f00008009000 */
[----:B------:R3:W-:Y:S01]  /*25f0*/  UTMALDG.2D [UR4], [UR12], desc[UR14] ;  /* 0x00000e040c0075b4 */ /* 0x0007e20008009000 */
[----:B------:R3:W-:Y:S01]  /*2600*/  SYNCS.ARRIVE.TRANS64 RZ, [R4+URZ+0x33408], R27 ;  /* 0x0334081b04ff79a7 */ /* 0x0007e200080000ff */
[----:B------:R-:W4:Y:S02]  /*2610*/  SYNCS.PHASECHK.TRANS64.TRYWAIT P0, [R4+URZ+0x33440], R5 ;  /* 0x03344005040075a7 */ /* 0x000f2400080011ff */
[----:B---34-:R-:W-:Y:S05]  /*2620*/  @!P0 BRA `(.L_x_39) ;  /* 0x00000030000c8947 */ /* 0x018fea0003800000 */
.L_x_90:
[----:B------:R-:W-:Y:S01]  /*2630*/  R2UR UR9, R24 ;  /* 0x00000000180972ca */ /* 0x000fe200000e0000 */
[----:B------:R-:W-:Y:S01]  /*2640*/  UMOV UR14, 0x0 ;  /* 0x00000000000e7882 */ /* 0x000fe20000000000 */
[----:B------:R-:W-:Y:S01]  /*2650*/  R2UR UR16, R38 ;  /* 0x00000000261072ca */ /* 0x000fe200000e0000 */
[----:B------:R-:W-:Y:S01]  /*2660*/  UMOV UR15, 0x10000000 ;  /* 0x10000000000f7882 */ /* 0x000fe20000000000 */
[----:B------:R-:W-:Y:S01]  /*2670*/  R2UR UR17, R39 ;  /* 0x00000000271172ca */ /* 0x000fe200000e0000 */
[----:B------:R-:W-:Y:S01]  /*2680*/  UMOV UR10, 0x100 ;  /* 0x00000100000a7882 */ /* 0x000fe20000000000 */
[----:B------:R-:W-:Y:S01]  /*2690*/  R2UR UR11, R3 ;  /* 0x00000000030b72ca */ /* 0x000fe200000e0000 */
[----:B------:R-:W-:Y:S01]  /*26a0*/  UMOV UR6, 0x100 ;  /* 0x0000010000067882 */ /* 0x000fe20000000000 */
[----:B------:R-:W-:Y:S01]  /*26b0*/  R2UR UR8, R25 ;  /* 0x00000000190872ca */ /* 0x000fe200000e0000 */
[----:B------:R-:W-:Y:S01]  /*26c0*/  VIADD R21, R4, 0x33418 ;  /* 0x0003341804157836 */ /* 0x000fe20000000000 */
[----:B------:R-:W-:Y:S01]  /*26d0*/  R2UR UR12, R36 ;  /* 0x00000000240c72ca */ /* 0x000fe200000e0000 */
[----:B-1----:R-:W-:Y:S01]  /*26e0*/  VIADD R19, R4, 0x26800 ;  /* 0x0002680004137836 */ /* 0x002fe20000000000 */
[----:B------:R-:W-:Y:S01]  /*26f0*/  R2UR UR13, R37 ;  /* 0x00000000250d72ca */ /* 0x000fe200000e0000 */
[----:B------:R-:W-:Y:S01]  /*2700*/  UMOV UR5, UR9 ;  /* 0x0000000900057c82 */ /* 0x000fe20008000000 */
[----:B------:R-:W-:Y:S01]  /*2710*/  R2UR UR7, R2 ;  /* 0x00000000020772ca */ /* 0x000fe200000e0000 */
[----:B------:R-:W-:Y:S01]  /*2720*/  VIADD R22, R4, 0x10000 ;  /* 0x0001000004167836 */ /* 0x000fe20000000000 */
[----:B------:R-:W-:Y:S05]  /*2730*/  R2UR UR4, R23 ;  /* 0x00000000170472ca */ /* 0x000fea00000e0000 */
[----:B------:R1:W-:Y:S08]  /*2740*/  UTMALDG.2D [UR8], [UR16], desc[UR14] ;  /* 0x00000e08100075b4 */ /* 0x0003f00008009000 */
[----:B------:R1:W-:Y:S01]  /*2750*/  UTMALDG.2D [UR4], [UR12], desc[UR14] ;  /* 0x00000e040c0075b4 */ /* 0x0003e20008009000 */
[----:B------:R1:W-:Y:S01]  /*2760*/  SYNCS.ARRIVE.TRANS64 RZ, [R4+URZ+0x33410], R27 ;  /* 0x0334101b04ff79a7 */ /* 0x0003e200080000ff */
[----:B------:R-:W3:Y:S02]  /*2770*/  SYNCS.PHASECHK.TRANS64.TRYWAIT P0, [R4+URZ+0x33448], R5 ;  /* 0x03344805040075a7 */ /* 0x000ee400080011ff */
[----:B-1-3--:R-:W-:Y:S05]  /*2780*/  @!P0 BRA `(.L_x_40) ;  /* 0x0000002c00d08947 */ /* 0x00afea0003800000 */
.L_x_91:
        /* <DEDUP_REMOVED lines=9> */
[----:B-12---:R-:W-:Y:S01]  /*2820*/  VIADD R17, R4, 0x33420 ;  /* 0x0003342004117836 */ /* 0x006fe20000000000 */
[----:B------:R-:W-:Y:S01]  /*2830*/  R2UR UR12, R36 ;  /* 0x00000000240c72ca */ /* 0x000fe200000e0000 */
[----:B------:R-:W-:Y:S01]  /*2840*/  VIADD R16, R4, 0x2a000 ;  /* 0x0002a00004107836 */ /* 0x000fe20000000000 */
        /* <DEDUP_REMOVED lines=8> */
[----:B------:R-:W2:Y:S02]  /*28d0*/  SYNCS.PHASECHK.TRANS64.TRYWAIT P0, [R4+URZ+0x33450], R5 ;  /* 0x03345005040075a7 */ /* 0x000ea400080011ff */
[----:B-12---:R-:W-:Y:S05]  /*28e0*/  @!P0 BRA `(.L_x_41) ;  /* 0x0000002c00948947 */ /* 0x006fea0003800000 */
.L_x_92:
        /* <DEDUP_REMOVED lines=25> */
[----:B------:R-:W-:Y:S01]  /*2a80*/  UIADD3 UR12, UPT, UPT, UR12, 0x32c00, URZ ;  /* 0x00032c000c0c7890 */ /* 0x000fe2000fffe0ff */
[----:B------:R-:W-:Y:S01]  /*2a90*/  R2UR UR21, R15 ;  /* 0x000000000f1572ca */ /* 0x000fe200000e0000 */
[----:B------:R-:W-:Y:S01]  /*2aa0*/  VIADD R34, R4, 0x33428 ;  /* 0x0003342804227836 */ /* 0x000fe20000000000 */
[----:B------:R-:W-:Y:S01]  /*2ab0*/  R2UR UR14, R0 ;  /* 0x00000000000e72ca */ /* 0x000fe200000e0000 */
[C---:B------:R-:W-:Y:S02]  /*2ac0*/  VIADD R30, R4.reuse, 0x2d800 ;  /* 0x0002d800041e7836 */ /* 0x040fe40000000000 */
[----:B------:R2:W-:Y:S01]  /*2ad0*/  UTMALDG.2D [UR4], [UR26], desc[UR24] ;  /* 0x000018041a0075b4 */ /* 0x0005e20008009000 */
[----:B-1----:R-:W-:Y:S03]  /*2ae0*/  VIADD R35, R4, 0x18000 ;  /* 0x0001800004237836 */ /* 0x002fe60000000000 */
[----:B------:R2:W-:Y:S06]  /*2af0*/  UTMALDG.2D [UR16], [UR22], desc[UR24] ;  /* 0x00001810160075b4 */ /* 0x0005ec0008009000 */
[----:B------:R2:W-:Y:S01]  /*2b00*/  UTMALDG.2D [UR12], [UR20], desc[UR24] ;  /* 0x0000180c140075b4 */ /* 0x0005e20008009000 */
[----:B------:R2:W-:Y:S01]  /*2b10*/  SYNCS.ARRIVE.TRANS64 RZ, [R4+URZ+0x33420], R31 ;  /* 0x0334201f04ff79a7 */ /* 0x0005e200080000ff */
[----:B------:R-:W1:Y:S02]  /*2b20*/  SYNCS.PHASECHK.TRANS64.TRYWAIT P0, [R4+URZ+0x33458], R5 ;  /* 0x03345805040075a7 */ /* 0x000e6400080011ff */
[----:B-12---:R-:W-:Y:S05]  /*2b30*/  @!P0 BRA `(.L_x_42) ;  /* 0x0000002c001c8947 */ /* 0x006fea0003800000 */
.L_x_93:
        /* <DEDUP_REMOVED lines=8> */
[----:B------:R-:W-:Y:S02]  /*2bc0*/  R2UR UR8, R35 ;  /* 0x00000000230872ca */ /* 0x000fe400000e0000 */
[----:B------:R-:W-:Y:S02]  /*2bd0*/  R2UR UR12, R36 ;  /* 0x00000000240c72ca */ /* 0x000fe400000e0000 */
[----:B------:R-:W-:Y:S01]  /*2be0*/  R2UR UR13, R37 ;  /* 0x00000000250d72ca */ /* 0x000fe200000e0000 */
[----:B------:R-:W-:Y:S01]  /*2bf0*/  UMOV UR5, UR9 ;  /* 0x0000000900057c82 */ /* 0x000fe20008000000 */
[----:B------:R-:W-:Y:S02]  /*2c00*/  R2UR UR7, R2 ;  /* 0x00000000020772ca */ /* 0x000fe400000e0000 */
[----:B------:R-:W-:Y:S05]  /*2c10*/  R2UR UR4, R30 ;  /* 0x000000001e0472ca */ /* 0x000fea00000e0000 */
[----:B------:R2:W-:Y:S08]  /*2c20*/  UTMALDG.2D [UR8], [UR16], desc[UR14] ;  /* 0x00000e08100075b4 */ /* 0x0005f00008009000 */
[----:B------:R2:W-:Y:S01]  /*2c30*/  UTMALDG.2D [UR4], [UR12], desc[UR14] ;  /* 0x00000e040c0075b4 */ /* 0x0005e20008009000 */
[----:B------:R2:W-:Y:S01]  /*2c40*/  SYNCS.ARRIVE.TRANS64 RZ, [R4+URZ+0x33428], R27 ;  /* 0x0334281b04ff79a7 */ /* 0x0005e200080000ff */
[----:B------:R-:W3:Y:S02]  /*2c50*/  SYNCS.PHASECHK.TRANS64.TRYWAIT P0, [R4+URZ+0x33430], RZ ;  /* 0x033430ff040075a7 */ /* 0x000ee400080011ff */
[----:B--23--:R-:W-:Y:S05]  /*2c60*/  @!P0 BRA `(.L_x_43) ;  /* 0x0000002800ec8947 */ /* 0x00cfea0003800000 */
.L_x_94:
        /* <DEDUP_REMOVED lines=17> */
[----:B------:R-:W4:Y:S02]  /*2d80*/  SYNCS.PHASECHK.TRANS64.TRYWAIT P0, [R4+URZ+0x33438], RZ ;  /* 0x033438ff040075a7 */ /* 0x000f2400080011ff */
[----:B---34-:R-:W-:Y:S05]  /*2d90*/  @!P0 BRA `(.L_x_44) ;  /* 0x0000002800b48947 */ /* 0x018fea0003800000 */
.L_x_95:
        /* <DEDUP_REMOVED lines=17> */
[----:B------:R-:W5:Y:S02]  /*2eb0*/  SYNCS.PHASECHK.TRANS64.TRYWAIT P0, [R4+URZ+0x33440], RZ ;  /* 0x033440ff040075a7 */ /* 0x000f6400080011ff */
[----:B----45:R-:W-:Y:S05]  /*2ec0*/  @!P0 BRA `(.L_x_45) ;  /* 0x00000028007c8947 */ /* 0x030fea0003800000 */
.L_x_96:
        /* <DEDUP_REMOVED lines=18> */
[----:B------:R-:W-:Y:S02]  /*2ff0*/  R2UR UR7, R2 ;  /* 0x00000000020772ca */ /* 0x000fe400000e0000 */
        /* <DEDUP_REMOVED lines=8> */
[----:B------:R-:W-:Y:S03]  /*3080*/  R2UR UR14, R0 ;  /* 0x00000000000e72ca */ /* 0x000fe600000e0000 */
[----:B------:R5:W-:Y:S04]  /*3090*/  UTMALDG.2D [UR4], [UR26], desc[UR24] ;  /* 0x000018041a0075b4 */ /* 0x000be80008009000 */
[----:B------:R5:W-:Y:S06]  /*30a0*/  UTMALDG.2D [UR16], [UR22], desc[UR24] ;  /* 0x00001810160075b4 */ /* 0x000bec0008009000 */
[----:B------:R5:W-:Y:S01]  /*30b0*/  UTMALDG.2D [UR12], [UR20], desc[UR24] ;  /* 0x0000180c140075b4 */ /* 0x000be20008009000 */
[----:B------:R5:W-:Y:S01]  /*30c0*/  SYNCS.ARRIVE.TRANS64 RZ, [R4+URZ+0x33410], R31 ;  /* 0x0334101f04ff79a7 */ /* 0x000be200080000ff */
[----:B------:R-:W1:Y:S02]  /*30d0*/  SYNCS.PHASECHK.TRANS64.TRYWAIT P0, [R4+URZ+0x33448], RZ ;  /* 0x033448ff040075a7 */ /* 0x000e6400080011ff */
[----:B-1---5:R-:W-:Y:S05]  /*30e0*/  @!P0 BRA `(.L_x_46) ;  /* 0x0000002800088947 */ /* 0x022fea0003800000 */
.L_x_97:
        /* <DEDUP_REMOVED lines=17> */
[----:B------:R-:W1:Y:S02]  /*3200*/  SYNCS.PHASECHK.TRANS64.TRYWAIT P0, [R4+URZ+0x33450], RZ ;  /* 0x033450ff040075a7 */ /* 0x000e6400080011ff */
[----:B-1---5:R-:W-:Y:S05]  /*3210*/  @!P0 BRA `(.L_x_47) ;  /* 0x0000002400d08947 */ /* 0x022fea0003800000 */
.L_x_98:
        /* <DEDUP_REMOVED lines=19> */
.L_x_99:
        /* <DEDUP_REMOVED lines=10> */
[----:B------:R-:W-:Y:S02]  /*33f0*/  R2UR UR12, R36 ;  /* 0x00000000240c72ca */ /* 0x000fe400000e0000 */
[----:B------:R-:W-:Y:S02]  /*3400*/  R2UR UR13, R37 ;  /* 0x00000000250d72ca */ /* 0x000fe400000e0000 */
[----:B------:R-:W-:Y:S02]  /*3410*/  R2UR UR4, R30 ;  /* 0x000000001e0472ca */ /* 0x000fe400000e0000 */
[----:B------:R-:W-:Y:S01]  /*3420*/  R2UR UR7, R2 ;  /* 0x00000000020772ca */ /* 0x000fe200000e0000 */
[----:B------:R-:W-:Y:S01]  /*3430*/  UMOV UR5, UR9 ;  /* 0x0000000900057c82 */ /* 0x000fe20008000000 */
[----:B------:R-:W-:Y:S03]  /*3440*/  ISETP.NE.AND P0, PT, R6, 0x1, PT ;  /* 0x000000010600780c */ /* 0x000fe60003f05270 */
[----:B------:R5:W-:Y:S08]  /*3450*/  UTMALDG.2D [UR8], [UR16], desc[UR14] ;  /* 0x00000e08100075b4 */ /* 0x000bf00008009000 */
[----:B------:R5:W-:Y:S01]  /*3460*/  UTMALDG.2D [UR4], [UR12], desc[UR14] ;  /* 0x00000e040c0075b4 */ /* 0x000be20008009000 */
[----:B------:R5:W-:Y:S02]  /*3470*/  SYNCS.ARRIVE.TRANS64 RZ, [R4+URZ+0x33428], R27 ;  /* 0x0334281b04ff79a7 */ /* 0x000be400080000ff */
[----:B-----5:R-:W-:Y:S05]  /*3480*/  @!P0 EXIT ;  /* 0x000000000000894d */ /* 0x020fea0003800000 */
[----:B------:R-:W-:Y:S02]  /*3490*/  IADD3 R7, PT, PT, R7, 0x98, RZ ;  /* 0x0000009807077810 */ /* 0x000fe40007ffe0ff */
[----:B------:R-:W-:Y:S01]  /*34a0*/  IADD3 R8, PT, PT, R8, 0x98, RZ ;  /* 0x0000009808087810 */ /* 0x000fe20007ffe0ff */
[----:B------:R-:W-:Y:S06]  /*34b0*/  BRA `(.L_x_49) ;  /* 0xffffffe800c87947 */ /* 0x000fec000383ffff */
.L_x_23:
[----:B------:R-:W-:-:S04]  /*34c0*/  LOP3.LUT R2, R21, 0xfffffffc, RZ, 0xc0, !PT ;  /* 0xfffffffc15027812 */ /* 0x000fc800078ec0ff */
[----:B------:R-:W-:-:S13]  /*34d0*/  ISETP.NE.AND P0, PT, R2, 0x4, PT ;  /* 0x000000040200780c */ /* 0x000fda0003f05270 */
[----:B-1----:R-:W-:Y:S05]  /*34e0*/  @P0 EXIT ;  /* 0x000000000000094d */ /* 0x002fea0003800000 */
[----:B------:R-:W1:Y:S01]  /*34f0*/  S2R R2, SR_CgaCtaId ;  /* 0x0000000000027919 */ /* 0x000e620000008800 */
[----:B------:R-:W-:-:S04]  /*3500*/  MOV R5, 0x400 ;  /* 0x0000040000057802 */ /* 0x000fc80000000f00 */
[----:B-1----:R-:W-:-:S05]  /*3510*/  LEA R2, R2, R5, 0x18 ;  /* 0x0000000502027211 */ /* 0x002fca00078ec0ff */
[----:B------:R-:W1:Y:S02]  /*3520*/  LDS R4, [R2+0x334b0] ;  /* 0x0334b00002047984 */ /* 0x000e640000000800 */
[----:B-1----:R-:W-:-:S13]  /*3530*/  ISETP.NE.AND P0, PT, R4, RZ, PT ;  /* 0x000000ff0400720c */ /* 0x002fda0003f05270 */
[----:B------:R-:W-:Y:S05]  /*3540*/  @!P0 BRA `(.L_x_50) ;  /* 0x0000000000048947 */ /* 0x000fea0003800000 */
[----:B------:R-:W-:Y:S05]  /*3550*/  BPT.TRAP 0x1 ;  /* 0x000000040000795c */ /* 0x000fea0000300000 */
.L_x_50:
[----:B------:R-:W1:Y:S01]  /*3560*/  S2UR UR4, SR_CTAID.X ;  /* 0x00000000000479c3 */ /* 0x000e620000002500 */
[----:B------:R-:W-:Y:S02]  /*3570*/  IADD3 R21, PT, PT, R21, -0x4, RZ ;  /* 0xfffffffc15157810 */ /* 0x000fe40007ffe0ff */
[----:B-1----:R-:W-:-:S13]  /*3580*/  ISETP.LE.U32.AND P0, PT, R3, UR4, PT ;  /* 0x0000000403007c0c */ /* 0x002fda000bf03070 */
[----:B------:R-:W-:Y:S05]  /*3590*/  @P0 BRA `(.L_x_51) ;  /* 0x0000001800d40947 */ /* 0x000fea0003800000 */
[----:B------:R-:W-:Y:S01]  /*35a0*/  IMAD.U32 R31, RZ, RZ, UR4 ;  /* 0x00000004ff1f7e24 */ /* 0x000fe2000f8e00ff */
[----:B------:R-:W-:Y:S01]  /*35b0*/  MOV R22, 0xffffffff ;  /* 0xffffffff00167802 */ /* 0x000fe20000000f00 */
[----:B------:R-:W-:Y:S02]  /*35c0*/  IMAD.SHL.U32 R0, R0, 0x4, RZ ;  /* 0x0000000400007824 */ /* 0x000fe400078e00ff */
[----:B------:R-:W-:Y:S01]  /*35d0*/  IMAD.SHL.U32 R32, R21, 0x800, RZ ;  /* 0x0000080015207824 */ /* 0x000fe200078e00ff */
[----:B------:R-:W-:Y:S01]  /*35e0*/  LOP3.LUT R24, RZ, R31, RZ, 0x33, !PT ;  /* 0x0000001fff187212 */ /* 0x000fe200078e33ff */
[C---:B------:R-:W-:Y:S01]  /*35f0*/  VIADD R28, R0.reuse, 0x1 ;  /* 0x00000001001c7836 */ /* 0x040fe20000000000 */
[----:B------:R-:W-:Y:S01]  /*3600*/  SHF.R.U32.HI R30, RZ, 0x3, R0 ;  /* 0x00000003ff1e7819 */ /* 0x000fe20000011600 */
[C---:B------:R-:W-:Y:S01]  /*3610*/  VIADD R4, R0.reuse, 0x2 ;  /* 0x0000000200047836 */ /* 0x040fe20000000000 */
[----:B------:R-:W-:Y:S01]  /*3620*/  IADD3 R26, PT, PT, R0, 0x3, RZ ;  /* 0x00000003001a7810 */ /* 0x000fe20007ffe0ff */
[----:B------:R-:W-:Y:S01]  /*3630*/  IMAD.IADD R24, R3, 0x1, R24 ;  /* 0x0000000103187824 */ /* 0x000fe200078e0218 */
[----:B------:R-:W-:Y:S01]  /*3640*/  LOP3.LUT R3, R30, 0x3, RZ, 0xc0, !PT ;  /* 0x000000031e037812 */ /* 0x000fe200078ec0ff */
[----:B------:R-:W-:Y:S01]  /*3650*/  IMAD.MOV.U32 R23, RZ, RZ, RZ ;  /* 0x000000ffff177224 */ /* 0x000fe200078e00ff */
[----:B------:R-:W-:-:S02]  /*3660*/  PRMT R25, R31, 0x7610, R25 ;  /* 0x000076101f197816 */ /* 0x000fc40000000019 */
[----:B------:R-:W-:Y:S02]  /*3670*/  SHF.R.U32.HI R24, RZ, 0x3, R24 ;  /* 0x00000003ff187819 */ /* 0x000fe40000011618 */
[C---:B------:R-:W-:Y:S02]  /*3680*/  LOP3.LUT R28, R3.reuse, 0x5, R28, 0x78, !PT ;  /* 0x00000005031c7812 */ /* 0x040fe400078e781c */
[C---:B------:R-:W-:Y:S01]  /*3690*/  LOP3.LUT R27, R3.reuse, 0x6, R4, 0x78, !PT ;  /* 0x00000006031b7812 */ /* 0x040fe200078e7804 */
[----:B------:R-:W-:Y:S01]  /*36a0*/  IMAD.HI.U32 R24, R24, 0x1af286bd, RZ ;  /* 0x1af286bd18187827 */ /* 0x000fe200078e00ff */
[C---:B------:R-:W-:Y:S02]  /*36b0*/  LOP3.LUT R29, R3.reuse, 0x4, R0, 0xf8, !PT ;  /* 0x00000004031d7812 */ /* 0x040fe400078ef800 */
[----:B------:R-:W-:Y:S02]  /*36c0*/  LOP3.LUT R26, R3, 0x7, R26, 0x78, !PT ;  /* 0x00000007031a7812 */ /* 0x000fe400078e781a */
[----:B------:R-:W-:-:S05]  /*36d0*/  SHF.R.U32.HI R24, RZ, 0x1, R24 ;  /* 0x00000001ff187819 */ /* 0x000fca0000011618 */
[----:B------:R-:W-:-:S07]  /*36e0*/  IMAD.MOV R24, RZ, RZ, -R24 ;  /* 0x000000ffff187224 */ /* 0x000fce00078e0a18 */
.L_x_74:
[----:B------:R-:W-:Y:S01]  /*36f0*/  VIADD R22, R22, 0x1 ;  /* 0x0000000116167836 */ /* 0x000fe20000000000 */
[----:B------:R-:W-:Y:S05]  /*3700*/  YIELD ;  /* 0x0000000000007946 */ /* 0x000fea0003800000 */
[----:B--2---:R-:W-:Y:S01]  /*3710*/  IMAD.SHL.U32 R3, R22, 0x8, RZ ;  /* 0x0000000816037824 */ /* 0x004fe200078e00ff */
[----:B------:R-:W-:Y:S01]  /*3720*/  SHF.R.U32.HI R0, RZ, 0x1, R22 ;  /* 0x00000001ff007819 */ /* 0x000fe20000011616 */
[----:B------:R-:W-:Y:S01]  /*3730*/  VIADD R24, R24, 0x1 ;  /* 0x0000000118187836 */ /* 0x000fe20000000000 */
[----:B------:R-:W-:Y:S02]  /*3740*/  SHF.R.U32.HI R35, RZ, 0x5, R31 ;  /* 0x00000005ff237819 */ /* 0x000fe4000001161f */
[----:B------:R-:W-:-:S02]  /*3750*/  LOP3.LUT R3, R3, 0x8, RZ, 0xc0, !PT ;  /* 0x0000000803037812 */ /* 0x000fc400078ec0ff */
[----:B------:R-:W-:Y:S01]  /*3760*/  LOP3.LUT R0, R0, 0x1, RZ, 0xc0, !PT ;  /* 0x0000000100007812 */ /* 0x000fe200078ec0ff */
[----:B------:R-:W-:Y:S01]  /*3770*/  IMAD.HI.U32 R35, R35, 0x4a7904b, RZ ;  /* 0x04a7904b23237827 */ /* 0x000fe200078e00ff */
[----:B------:R-:W-:Y:S02]  /*3780*/  ISETP.NE.AND P1, PT, R21, RZ, PT ;  /* 0x000000ff1500720c */ /* 0x000fe40003f25270 */
[----:B------:R-:W-:Y:S01]  /*3790*/  SHF.L.U32 R0, R0, 0x1f, RZ ;  /* 0x0000001f00007819 */ /* 0x000fe200000006ff */
[----:B------:R-:W-:Y:S01]  /*37a0*/  IMAD.IADD R3, R2, 0x1, R3 ;  /* 0x0000000102037824 */ /* 0x000fe200078e0203 */
[C---:B------:R-:W-:Y:S01]  /*37b0*/  PRMT R4, R35.reuse, 0x9910, RZ ;  /* 0x0000991023047816 */ /* 0x040fe200000000ff */
[----:B------:R-:W-:Y:S01]  /*37c0*/  IMAD R39, R35, -0x10, R20 ;  /* 0xfffffff023277824 */ /* 0x000fe200078e0214 */
[----:B------:R-:W-:Y:S01]  /*37d0*/  ISETP.NE.AND P0, PT, R24, 0x1, PT ;  /* 0x000000011800780c */ /* 0x000fe20003f05270 */
[----:B------:R-:W1:Y:S02]  /*37e0*/  SYNCS.PHASECHK.TRANS64.TRYWAIT P2, [R3+URZ+0x33490], R0 ;  /* 0x03349000030075a7 */ /* 0x000e6400080411ff */
[----:B------:R-:W-:-:S05]  /*37f0*/  IMAD R4, R4, 0x6e0, RZ ;  /* 0x000006e004047824 */ /* 0x000fca00078e02ff */
[----:B------:R-:W-:-:S04]  /*3800*/  IADD3 R34, PT, PT, RZ, -R4, RZ ;  /* 0x80000004ff227210 */ /* 0x000fc80007ffe0ff */
[----:B------:R-:W-:Y:S01]  /*3810*/  PRMT R34, R34, 0x7710, RZ ;  /* 0x0000771022227816 */ /* 0x000fe200000000ff */
[----:B-1----:R-:W-:Y:S06]  /*3820*/  @!P2 BRA `(.L_x_52) ;  /* 0x000000200074a947 */ /* 0x002fec0003800000 */
.L_x_101:
[----:B------:R-:W-:Y:S01]  /*3830*/  NOP ;  /* 0x0000000000007918 */ /* 0x000fe20000000000 */
[----:B------:R-:W-:Y:S01]  /*3840*/  LOP3.LUT R4, R22, 0x1, RZ, 0xc0, !PT ;  /* 0x0000000116047812 */ /* 0x000fe200078ec0ff */
[----:B------:R-:W-:Y:S01]  /*3850*/  IMAD.IADD R34, R34, 0x1, R25 ;  /* 0x0000000122227824 */ /* 0x000fe200078e0219 */
[----:B------:R-:W-:Y:S01]  /*3860*/  VIMNMX.U32 R39, PT, PT, R39, 0x10, PT ;  /* 0x0000001027277848 */ /* 0x000fe20003fe0000 */
[----:B------:R-:W-:Y:S06]  /*3870*/  @P1 BRA `(.L_x_53) ;  /* 0x0000000000041947 */ /* 0x000fec0003800000 */
[----:B------:R-:W-:-:S04]  /*3880*/  DEPBAR.LE SB0, 0x1 ;  /* 0x000080400000791a */ /* 0x000fc80000000000 */
.L_x_53:
[----:B-1----:R-:W-:Y:S02]  /*3890*/  LOP3.LUT R5, R34, 0xffff, RZ, 0xc0, !PT ;  /* 0x0000ffff22057812 */ /* 0x002fe400078ec0ff */
[----:B------:R-:W-:Y:S02]  /*38a0*/  MOV R10, 0x38c0 ;  /* 0x000038c0000a7802 */ /* 0x000fe40000000f00 */
[----:B------:R-:W-:Y:S05]  /*38b0*/  CALL.REL.NOINC `($__internal_3_$__cuda_sm20_div_u16) ;  /* 0x0000002000907944 */ /* 0x000fea0003c00000 */
[----:B------:R-:W-:Y:S05]  /*38c0*/  WARPSYNC.ALL ;  /* 0x0000000000007948 */ /* 0x000fea0003800000 */
[----:B------:R-:W-:Y:S01]  /*38d0*/  NOP ;  /* 0x0000000000007918 */ /* 0x000fe20000000000 */
[----:B------:R-:W-:Y:S02]  /*38e0*/  ISETP.NE.AND P1, PT, R21, RZ, PT ;  /* 0x000000ff1500720c */ /* 0x000fe40003f25270 */
[----:B------:R-:W-:Y:S01]  /*38f0*/  R2UR UR7, R4 ;  /* 0x00000000040772ca */ /* 0x000fe200000e0000 */
[----:B------:R-:W-:Y:S01]  /*3900*/  BAR.SYNC.DEFER_BLOCKING 0x8, 0x80 ;  /* 0x0202000000007b1d */ /* 0x000fe20000010000 */
[----:B------:R-:W-:Y:S01]  /*3910*/  IMAD R33, R23, 0x2000, R32 ;  /* 0x0000200017217824 */ /* 0x000fe200078e0220 */
[----:B------:R-:W-:-:S02]  /*3920*/  PRMT R40, R0, 0x9910, RZ ;  /* 0x0000991000287816 */ /* 0x000fc400000000ff */
[----:B------:R-:W-:Y:S01]  /*3930*/  LOP3.LUT R0, R0, 0xffff, RZ, 0xc0, !PT ;  /* 0x0000ffff00007812 */ /* 0x000fe200078ec0ff */
[----:B------:R-:W-:-:S04]  /*3940*/  IMAD R33, R30, 0x80, R33 ;  /* 0x000000801e217824 */ /* 0x000fc800078e0221 */
[----:B------:R-:W-:Y:S02]  /*3950*/  IMAD R37, R29, 0x10, R33 ;  /* 0x000000101d257824 */ /* 0x000fe400078e0221 */
[----:B------:R-:W-:Y:S01]  /*3960*/  IMAD R0, R0, 0xe0, RZ ;  /* 0x000000e000007824 */ /* 0x000fe200078e02ff */
[----:B------:R-:W-:-:S09]  /*3970*/  UIMAD UR7, UR7, 0xe0, URZ ;  /* 0x000000e0070778a4 */ /* 0x000fd2000f8e02ff */
[----:B------:R-:W1:Y:S01]  /*3980*/  LDTM.x8 R12, tmem[UR7] ;  /* 0x00000007000c79ee */ /* 0x000e6200081c0000 */
[----:B------:R-:W-:Y:S01]  /*3990*/  NOP ;  /* 0x0000000000007918 */ /* 0x000fe20000000000 */
[----:B-1----:R-:W1:Y:S01]  /*39a0*/  LDTM.x8 R4, tmem[UR7+0x8] ;  /* 0x00000807000479ee */ /* 0x002e6200081c0000 */
[----:B------:R-:W-:Y:S02]  /*39b0*/  F2FP.BF16.F32.PACK_AB R12, R13, R12 ;  /* 0x0000000c0d0c723e */ /* 0x000fe400000010ff */
[----:B------:R-:W-:Y:S02]  /*39c0*/  F2FP.BF16.F32.PACK_AB R13, R15, R14 ;  /* 0x0000000e0f0d723e */ /* 0x000fe400000010ff */
[----:B------:R-:W-:Y:S01]  /*39d0*/  F2FP.BF16.F32.PACK_AB R14, R17, R16 ;  /* 0x00000010110e723e */ /* 0x000fe200000010ff */
[----:B------:R-:W-:Y:S01]  /*39e0*/  IMAD.IADD R16, R2, 0x1, R37 ;  /* 0x0000000102107824 */ /* 0x000fe200078e0225 */
[----:B------:R-:W-:Y:S02]  /*39f0*/  F2FP.BF16.F32.PACK_AB R15, R19, R18 ;  /* 0x00000012130f723e */ /* 0x000fe400000010ff */
[----:B-1----:R-:W-:Y:S01]  /*3a00*/  F2FP.BF16.F32.PACK_AB R37, R7, R6 ;  /* 0x000000060725723e */ /* 0x002fe200000010ff */
[----:B------:R-:W-:Y:S01]  /*3a10*/  IMAD R7, R28, 0x10, R33 ;  /* 0x000000101c077824 */ /* 0x000fe200078e0221 */
[----:B------:R-:W-:Y:S01]  /*3a20*/  F2FP.BF16.F32.PACK_AB R36, R5, R4 ;  /* 0x000000040524723e */ /* 0x000fe200000010ff */
[----:B------:R1:W-:Y:S01]  /*3a30*/  STS.128 [R16], R12 ;  /* 0x0000000c10007388 */ /* 0x0003e20000000c00 */
[----:B------:R-:W-:Y:S01]  /*3a40*/  PRMT R5, R39, 0x9910, RZ ;  /* 0x0000991027057816 */ /* 0x000fe200000000ff */
[----:B------:R-:W-:Y:S01]  /*3a50*/  IMAD.IADD R42, R2, 0x1, R7 ;  /* 0x00000001022a7824 */ /* 0x000fe200078e0207 */
[----:B------:R-:W-:Y:S01]  /*3a60*/  F2FP.BF16.F32.PACK_AB R38, R9, R8 ;  /* 0x000000080926723e */ /* 0x000fe200000010ff */
[----:B------:R-:W-:Y:S01]  /*3a70*/  NOP ;  /* 0x0000000000007918 */ /* 0x000fe20000000000 */
[----:B------:R-:W-:Y:S01]  /*3a80*/  F2FP.BF16.F32.PACK_AB R39, R11, R10 ;  /* 0x0000000a0b27723e */ /* 0x000fe200000010ff */
[----:B------:R-:W-:-:S04]  /*3a90*/  IMAD R40, R40, R5, RZ ;  /* 0x0000000528287224 */ /* 0x000fc800078e02ff */
[----:B------:R2:W-:Y:S01]  /*3aa0*/  STS.128 [R42], R36 ;  /* 0x000000242a007388 */ /* 0x0005e20000000c00 */
[----:B------:R-:W-:-:S05]  /*3ab0*/  IMAD.MOV R40, RZ, RZ, -R40 ;  /* 0x000000ffff287224 */ /* 0x000fca00078e0a28 */
[----:B------:R-:W-:-:S05]  /*3ac0*/  PRMT R41, R40, 0x7710, RZ ;  /* 0x0000771028297816 */ /* 0x000fca00000000ff */
[----:B------:R-:W-:-:S05]  /*3ad0*/  IMAD.IADD R34, R34, 0x1, R41 ;  /* 0x0000000122227824 */ /* 0x000fca00078e0229 */
[----:B------:R-:W-:Y:S01]  /*3ae0*/  LOP3.LUT R34, R34, 0xffff, RZ, 0xc0, !PT ;  /* 0x0000ffff22227812 */ /* 0x000fe200078ec0ff */
[----:B-1----:R-:W1:Y:S01]  /*3af0*/  LDTM.x8 R12, tmem[UR7+0x10] ;  /* 0x00001007000c79ee */ /* 0x002e6200081c0000 */
[----:B------:R-:W-:Y:S01]  /*3b00*/  NOP ;  /* 0x0000000000007918 */ /* 0x000fe20000000000 */
[----:B-1----:R-:W1:Y:S02]  /*3b10*/  LDTM.x8 R4, tmem[UR7+0x18] ;  /* 0x00001807000479ee */ /* 0x002e6400081c0000 */
[----:B------:R-:W-:Y:S01]  /*3b20*/  IMAD R35, R35, 0x10, R34 ;  /* 0x0000001023237824 */ /* 0x000fe200078e0222 */
[----:B------:R-:W-:Y:S02]  /*3b30*/  F2FP.BF16.F32.PACK_AB R12, R13, R12 ;  /* 0x0000000c0d0c723e */ /* 0x000fe400000010ff */
[----:B------:R-:W-:Y:S02]  /*3b40*/  F2FP.BF16.F32.PACK_AB R13, R15, R14 ;  /* 0x0000000e0f0d723e */ /* 0x000fe400000010ff */
[----:B------:R-:W-:Y:S01]  /*3b50*/  F2FP.BF16.F32.PACK_AB R14, R17, R16 ;  /* 0x00000010110e723e */ /* 0x000fe200000010ff */
[--C-:B------:R-:W-:Y:S01]  /*3b60*/  IMAD R17, R27, 0x10, R33.reuse ;  /* 0x000000101b117824 */ /* 0x100fe200078e0221 */
[----:B-1----:R-:W-:Y:S01]  /*3b70*/  F2FP.BF16.F32.PACK_AB R4, R5, R4 ;  /* 0x000000040504723e */ /* 0x002fe200000010ff */
[----:B------:R-:W-:Y:S01]  /*3b80*/  IMAD R33, R26, 0x10, R33 ;  /* 0x000000101a217824 */ /* 0x000fe200078e0221 */
[----:B------:R-:W-:Y:S01]  /*3b90*/  F2FP.BF16.F32.PACK_AB R15, R19, R18 ;  /* 0x00000012130f723e */ /* 0x000fe200000010ff */
[----:B------:R-:W-:Y:S01]  /*3ba0*/  IMAD.IADD R17, R2, 0x1, R17 ;  /* 0x0000000102117824 */ /* 0x000fe200078e0211 */
[----:B------:R-:W-:-:S02]  /*3bb0*/  F2FP.BF16.F32.PACK_AB R5, R7, R6 ;  /* 0x000000060705723e */ /* 0x000fc400000010ff */
[----:B------:R-:W-:Y:S01]  /*3bc0*/  F2FP.BF16.F32.PACK_AB R6, R9, R8 ;  /* 0x000000080906723e */ /* 0x000fe200000010ff */
[----:B------:R-:W-:Y:S01]  /*3bd0*/  IMAD.IADD R8, R2, 0x1, R33 ;  /* 0x0000000102087824 */ /* 0x000fe200078e0221 */
[----:B------:R-:W-:Y:S01]  /*3be0*/  F2FP.BF16.F32.PACK_AB R7, R11, R10 ;  /* 0x0000000a0b07723e */ /* 0x000fe200000010ff */
[----:B------:R2:W-:Y:S01]  /*3bf0*/  STS.128 [R17], R12 ;  /* 0x0000000c11007388 */ /* 0x0005e20000000c00 */
[----:B------:R-:W-:Y:S01]  /*3c00*/  NOP ;  /* 0x0000000000007918 */ /* 0x000fe20000000000 */
[----:B------:R-:W-:Y:S02]  /*3c10*/  IMAD.SHL.U32 R33, R35, 0x80, RZ ;  /* 0x0000008023217824 */ /* 0x000fe400078e00ff */
[----:B------:R2:W-:Y:S01]  /*3c20*/  STS.128 [R8], R4 ;  /* 0x0000000408007388 */ /* 0x0005e20000000c00 */
[----:B------:R1:W-:Y:S06]  /*3c30*/  MEMBAR.ALL.CTA ;  /* 0x0000000000007992 */ /* 0x0003ec0000008000 */
[----:B-1----:R-:W1:Y:S02]  /*3c40*/  FENCE.VIEW.ASYNC.S ;  /* 0x00000000000073c6 */ /* 0x002e640000000000 */
[----:B-1----:R-:W-:Y:S06]  /*3c50*/  BAR.SYNC.DEFER_BLOCKING 0x8, 0x80 ;  /* 0x0202000000007b1d */ /* 0x002fec0000010000 */
[----:B------:R-:W-:Y:S05]  /*3c60*/  @P1 BRA `(.L_x_54) ;  /* 0x0000000000381947 */ /* 0x000fea0003800000 */
[----:B------:R-:W-:Y:S01]  /*3c70*/  ELECT P2, URZ, PT ;  /* 0x0000000000ff782f */ /* 0x000fe20003840000 */
[----:B------:R-:W-:-:S12]  /*3c80*/  BSSY.RECONVERGENT B0, `(.L_x_54) ;  /* 0x000000c000007945 */ /* 0x000fd80003800200 */
[----:B------:R-:W-:Y:S05]  /*3c90*/  @!P2 BRA `(.L_x_55) ;  /* 0x000000000028a947 */ /* 0x000fea0003800000 */
[----:B------:R-:W1:Y:S01]  /*3ca0*/  LDCU.64 UR8, c[0x0][0x348] ;  /* 0x00006900ff0877ac */ /* 0x000e620008000a00 */
[----:B------:R-:W-:Y:S02]  /*3cb0*/  R2UR UR10, R23 ;  /* 0x00000000170a72ca */ /* 0x000fe400000e0000 */
[----:B------:R-:W-:Y:S02]  /*3cc0*/  R2UR UR4, R2 ;  /* 0x00000000020472ca */ /* 0x000fe400000e0000 */
[----:B------:R-:W-:Y:S02]  /*3cd0*/  R2UR UR5, R0 ;  /* 0x00000000000572ca */ /* 0x000fe400000e0000 */
[----:B------:R-:W-:-:S09]  /*3ce0*/  R2UR UR6, R33 ;  /* 0x00000000210672ca */ /* 0x000fd200000e0000 */
[----:B------:R-:W-:Y:S02]  /*3cf0*/  ULEA UR4, UR10, UR4, 0xd ;  /* 0x000000040a047291 */ /* 0x000fe4000f8e68ff */
[----:B-1----:R-:W-:-:S04]  /*3d00*/  UIADD3 UR8, UP0, UPT, UR8, 0x240, URZ ;  /* 0x0000024008087890 */ /* 0x002fc8000ff1e0ff */
[----:B------:R-:W-:-:S09]  /*3d10*/  UIADD3.X UR9, UPT, UPT, URZ, UR9, URZ, UP0, !UPT ;  /* 0x00000009ff097290 */ /* 0x000fd200087fe4ff */
[----:B------:R1:W-:Y:S02]  /*3d20*/  UTMASTG.2D [UR4], [UR8] ;  /* 0x00000004080073b5 */ /* 0x0003e40008008000 */
[----:B-1----:R0:W-:Y:S02]  /*3d30*/  UTMACMDFLUSH ;  /* 0x00000000000079b7 */ /* 0x0021e40000000000 */
.L_x_55:
[----:B------:R-:W-:Y:S05]  /*3d40*/  BSYNC.RECONVERGENT B0 ;  /* 0x0000000000007941 */ /* 0x000fea0003800200 */
.L_x_54:
[----:B------:R-:W-:Y:S05]  /*3d50*/  @P1 BRA `(.L_x_56) ;  /* 0x0000000000041947 */ /* 0x000fea0003800000 */
[----:B------:R-:W-:-:S04]  /*3d60*/  DEPBAR.LE SB0, 0x1 ;  /* 0x000080400000791a */ /* 0x000fc80000000000 */
.L_x_56:
[----:B------:R-:W-:Y:S01]  /*3d70*/  BAR.SYNC.DEFER_BLOCKING 0x8, 0x80 ;  /* 0x0202000000007b1d */ /* 0x000fe20000010000 */
[----:B------:R-:W-:-:S04]  /*3d80*/  LOP3.LUT R53, R23, 0x1, RZ, 0xc0, !PT ;  /* 0x0000000117357812 */ /* 0x000fc800078ec0ff */
[----:B------:R-:W-:Y:S01]  /*3d90*/  LOP3.LUT R23, R53, 0x1, RZ, 0x3c, !PT ;  /* 0x0000000135177812 */ /* 0x000fe200078e3cff */
[----:B--2---:R-:W1:Y:S04]  /*3da0*/  LDTM.x8 R12, tmem[UR7+0x20] ;  /* 0x00002007000c79ee */ /* 0x004e6800081c0000 */
[C---:B------:R-:W-:Y:S02]  /*3db0*/  IMAD R35, R23.reuse, 0x2000, R32 ;  /* 0x0000200017237824 */ /* 0x040fe400078e0220 */
[----:B------:R-:W-:Y:S02]  /*3dc0*/  IMAD R50, R23, 0x2000, R2 ;  /* 0x0000200017327824 */ /* 0x000fe400078e0202 */
[----:B------:R-:W-:-:S04]  /*3dd0*/  IMAD R34, R30, 0x80, R35 ;  /* 0x000000801e227824 */ /* 0x000fc800078e0223 */
[--C-:B------:R-:W-:Y:S02]  /*3de0*/  IMAD R37, R29, 0x10, R34.reuse ;  /* 0x000000101d257824 */ /* 0x100fe400078e0222 */
[--C-:B------:R-:W-:Y:S02]  /*3df0*/  IMAD R35, R28, 0x10, R34.reuse ;  /* 0x000000101c237824 */ /* 0x100fe400078e0222 */
[C---:B------:R-:W-:Y:S01]  /*3e00*/  IMAD.IADD R37, R2.reuse, 0x1, R37 ;  /* 0x0000000102257824 */ /* 0x040fe200078e0225 */
[----:B------:R-:W-:Y:S01]  /*3e10*/  NOP ;  /* 0x0000000000007918 */ /* 0x000fe20000000000 */
[----:B-1----:R-:W1:Y:S01]  /*3e20*/  LDTM.x8 R4, tmem[UR7+0x28] ;  /* 0x00002807000479ee */ /* 0x002e6200081c0000 */
[----:B------:R-:W-:Y:S02]  /*3e30*/  IMAD.IADD R35, R2, 0x1, R35 ;  /* 0x0000000102237824 */ /* 0x000fe400078e0223 */
[--C-:B------:R-:W-:Y:S02]  /*3e40*/  IMAD R39, R27, 0x10, R34.reuse ;  /* 0x000000101b277824 */ /* 0x100fe400078e0222 */
[----:B------:R-:W-:Y:S01]  /*3e50*/  IMAD R51, R26, 0x10, R34 ;  /* 0x000000101a337824 */ /* 0x000fe200078e0222 */
[----:B------:R-:W-:Y:S01]  /*3e60*/  F2FP.BF16.F32.PACK_AB R44, R13, R12 ;  /* 0x0000000c0d2c723e */ /* 0x000fe200000010ff */
[C---:B------:R-:W-:Y:S01]  /*3e70*/  IMAD.IADD R39, R2.reuse, 0x1, R39 ;  /* 0x0000000102277824 */ /* 0x040fe200078e0227 */
[----:B------:R-:W-:Y:S01]  /*3e80*/  F2FP.BF16.F32.PACK_AB R45, R15, R14 ;  /* 0x0000000e0f2d723e */ /* 0x000fe200000010ff */
[----:B------:R-:W-:Y:S01]  /*3e90*/  IMAD.IADD R51, R2, 0x1, R51 ;  /* 0x0000000102337824 */ /* 0x000fe200078e0233 */
[----:B------:R-:W-:-:S02]  /*3ea0*/  F2FP.BF16.F32.PACK_AB R46, R17, R16 ;  /* 0x00000010112e723e */ /* 0x000fc400000010ff */
[----:B------:R-:W-:-:S05]  /*3eb0*/  F2FP.BF16.F32.PACK_AB R47, R19, R18 ;  /* 0x00000012132f723e */ /* 0x000fca00000010ff */
[----:B------:R2:W-:Y:S01]  /*3ec0*/  STS.128 [R37], R44 ;  /* 0x0000002c25007388 */ /* 0x0005e20000000c00 */
[----:B------:R-:W-:Y:S01]  /*3ed0*/  NOP ;  /* 0x0000000000007918 */ /* 0x000fe20000000000 */
[----:B-1----:R-:W1:Y:S01]  /*3ee0*/  LDTM.x8 R12, tmem[UR7+0x30] ;  /* 0x00003007000c79ee */ /* 0x002e6200081c0000 */
[----:B------:R-:W-:Y:S02]  /*3ef0*/  F2FP.BF16.F32.PACK_AB R40, R5, R4 ;  /* 0x000000040528723e */ /* 0x000fe400000010ff */
[----:B------:R-:W-:Y:S02]  /*3f00*/  F2FP.BF16.F32.PACK_AB R41, R7, R6 ;  /* 0x000000060729723e */ /* 0x000fe400000010ff */
[----:B------:R-:W-:Y:S02]  /*3f10*/  F2FP.BF16.F32.PACK_AB R42, R9, R8 ;  /* 0x00000008092a723e */ /* 0x000fe400000010ff */
        /* <DEDUP_REMOVED lines=10> */
[----:B-1----:R-:W-:Y:S02]  /*3fc0*/  F2FP.BF16.F32.PACK_AB R4, R5, R4 ;  /* 0x000000040504723e */ /* 0x002fe400000010ff */
[----:B------:R-:W-:Y:S02]  /*3fd0*/  F2FP.BF16.F32.PACK_AB R5, R7, R6 ;  /* 0x000000060705723e */ /* 0x000fe400000010ff */
[----:B------:R-:W-:Y:S02]  /*3fe0*/  F2FP.BF16.F32.PACK_AB R6, R9, R8 ;  /* 0x000000080906723e */ /* 0x000fe400000010ff */
[----:B------:R-:W-:-:S05]  /*3ff0*/  F2FP.BF16.F32.PACK_AB R7, R11, R10 ;  /* 0x0000000a0b07723e */ /* 0x000fca00000010ff */
        /* <DEDUP_REMOVED lines=11> */
[----:B------:R-:W-:-:S09]  /*40b0*/  R2UR UR6, R33 ;  /* 0x00000000210672ca */ /* 0x000fd200000e0000 */
[----:B------:R-:W-:Y:S02]  /*40c0*/  UIADD3 UR5, UPT, UPT, UR5, 0x20, URZ ;  /* 0x0000002005057890 */ /* 0x000fe4000fffe0ff */
[----:B-1----:R-:W-:-:S04]  /*40d0*/  UIADD3 UR8, UP0, UPT, UR8, 0x240, URZ ;  /* 0x0000024008087890 */ /* 0x002fc8000ff1e0ff */
[----:B------:R-:W-:-:S09]  /*40e0*/  UIADD3.X UR9, UPT, UPT, URZ, UR9, URZ, UP0, !UPT ;  /* 0x00000009ff097290 */ /* 0x000fd200087fe4ff */
[----:B------:R1:W-:Y:S02]  /*40f0*/  UTMASTG.2D [UR4], [UR8] ;  /* 0x00000004080073b5 */ /* 0x0003e40008008000 */
[----:B-1----:R0:W-:Y:S02]  /*4100*/  UTMACMDFLUSH ;  /* 0x00000000000079b7 */ /* 0x0021e40000000000 */
.L_x_59:
[----:B------:R-:W-:Y:S05]  /*4110*/  BSYNC.RECONVERGENT B0 ;  /* 0x0000000000007941 */ /* 0x000fea0003800200 */
.L_x_58:
[----:B------:R-:W-:-:S04]  /*4120*/  DEPBAR.LE SB0, 0x1 ;  /* 0x000080400000791a */ /* 0x000fc80000000000 */
.L_x_57:
[----:B------:R-:W-:Y:S01]  /*4130*/  BAR.SYNC.DEFER_BLOCKING 0x8, 0x80 ;  /* 0x0202000000007b1d */ /* 0x000fe20000010000 */
[C---:B--2---:R-:W-:Y:S02]  /*4140*/  IMAD R41, R53.reuse, 0x2000, R32 ;  /* 0x0000200035297824 */ /* 0x044fe400078e0220 */
[----:B------:R-:W-:Y:S02]  /*4150*/  IMAD R48, R53, 0x2000, R2 ;  /* 0x0000200035307824 */ /* 0x000fe400078e0202 */
[----:B------:R-:W-:Y:S01]  /*4160*/  IMAD R38, R30, 0x80, R41 ;  /* 0x000000801e267824 */ /* 0x000fe200078e0229 */
[----:B------:R-:W1:Y:S03]  /*4170*/  LDTM.x8 R12, tmem[UR7+0x40] ;  /* 0x00004007000c79ee */ /* 0x000e6600081c0000 */
[----:B------:R-:W-:-:S04]  /*4180*/  IMAD R49, R26, 0x10, R38 ;  /* 0x000000101a317824 */ /* 0x000fc800078e0226 */
[C---:B------:R-:W-:Y:S01]  /*4190*/  IMAD.IADD R49, R2.reuse, 0x1, R49 ;  /* 0x0000000102317824 */ /* 0x040fe200078e0231 */
[----:B------:R-:W-:Y:S01]  /*41a0*/  NOP ;  /* 0x0000000000007918 */ /* 0x000fe20000000000 */
[----:B-1----:R-:W1:Y:S01]  /*41b0*/  LDTM.x8 R4, tmem[UR7+0x48] ;  /* 0x00004807000479ee */ /* 0x002e6200081c0000 */
[----:B------:R-:W-:Y:S01]  /*41c0*/  F2FP.BF16.F32.PACK_AB R44, R13, R12 ;  /* 0x0000000c0d2c723e */ /* 0x000fe200000010ff */
[----:B------:R-:W-:Y:S01]  /*41d0*/  IMAD R13, R29, 0x10, R38 ;  /* 0x000000101d0d7824 */ /* 0x000fe200078e0226 */
[----:B------:R-:W-:Y:S02]  /*41e0*/  F2FP.BF16.F32.PACK_AB R45, R15, R14 ;  /* 0x0000000e0f2d723e */ /* 0x000fe400000010ff */
[----:B------:R-:W-:Y:S01]  /*41f0*/  F2FP.BF16.F32.PACK_AB R46, R17, R16 ;  /* 0x00000010112e723e */ /* 0x000fe200000010ff */
[----:B------:R-:W-:Y:S01]  /*4200*/  IMAD.IADD R36, R2, 0x1, R13 ;  /* 0x0000000102247824 */ /* 0x000fe200078e020d */
[----:B------:R-:W-:-:S05]  /*4210*/  F2FP.BF16.F32.PACK_AB R47, R19, R18 ;  /* 0x00000012132f723e */ /* 0x000fca00000010ff */
[----:B------:R2:W-:Y:S01]  /*4220*/  STS.128 [R36], R44 ;  /* 0x0000002c24007388 */ /* 0x0005e20000000c00 */
        /* <DEDUP_REMOVED lines=11> */
[----:B------:R-:W-:Y:S02]  /*42e0*/  F2FP.BF16.F32.PACK_AB R12, R13, R12 ;  /* 0x0000000c0d0c723e */ /* 0x000fe400000010ff */
[----:B------:R-:W-:Y:S02]  /*42f0*/  F2FP.BF16.F32.PACK_AB R13, R15, R14 ;  /* 0x0000000e0f0d723e */ /* 0x000fe400000010ff */
[----:B------:R-:W-:Y:S01]  /*4300*/  F2FP.BF16.F32.PACK_AB R14, R17, R16 ;  /* 0x00000010110e723e */ /* 0x000fe200000010ff */
[----:B------:R-:W-:Y:S01]  /*4310*/  IMAD R17, R27, 0x10, R38 ;  /* 0x000000101b117824 */ /* 0x000fe200078e0226 */
[----:B------:R-:W-:-:S03]  /*4320*/  F2FP.BF16.F32.PACK_AB R15, R19, R18 ;  /* 0x00000012130f723e */ /* 0x000fc600000010ff */
[----:B------:R-:W-:-:S05]  /*4330*/  IMAD.IADD R38, R2, 0x1, R17 ;  /* 0x0000000102267824 */ /* 0x000fca00078e0211 */
        /* <DEDUP_REMOVED lines=23> */
.L_x_62:
[----:B------:R-:W-:Y:S05]  /*44b0*/  BSYNC.RECONVERGENT B0 ;  /* 0x0000000000007941 */ /* 0x000fea0003800200 */
.L_x_61:
[----:B------:R-:W-:-:S04]  /*44c0*/  DEPBAR.LE SB0, 0x1 ;  /* 0x000080400000791a */ /* 0x000fc80000000000 */
.L_x_60:
[----:B------:R-:W-:Y:S06]  /*44d0*/  BAR.SYNC.DEFER_BLOCKING 0x8, 0x80 ;  /* 0x0202000000007b1d */ /* 0x000fec0000010000 */
[----:B--2---:R-:W1:Y:S01]  /*44e0*/  LDTM.x8 R12, tmem[UR7+0x60] ;  /* 0x00006007000c79ee */ /* 0x004e6200081c0000 */
[----:B------:R-:W-:Y:S01]  /*44f0*/  NOP ;  /* 0x0000000000007918 */ /* 0x000fe20000000000 */
[----:B-1----:R-:W1:Y:S01]  /*4500*/  LDTM.x8 R4, tmem[UR7+0x68] ;  /* 0x00006807000479ee */ /* 0x002e6200081c0000 */
[----:B------:R-:W-:Y:S02]  /*4510*/  F2FP.BF16.F32.PACK_AB R44, R13, R12 ;  /* 0x0000000c0d2c723e */ /* 0x000fe400000010ff */
[----:B------:R-:W-:-:S02]  /*4520*/  F2FP.BF16.F32.PACK_AB R45, R15, R14 ;  /* 0x0000000e0f2d723e */ /* 0x000fc400000010ff */
        /* <DEDUP_REMOVED lines=39> */
.L_x_65:
[----:B------:R-:W-:Y:S05]  /*47a0*/  BSYNC.RECONVERGENT B0 ;  /* 0x0000000000007941 */ /* 0x000fea0003800200 */
.L_x_64:
[----:B------:R-:W-:-:S04]  /*47b0*/  DEPBAR.LE SB0, 0x1 ;  /* 0x000080400000791a */ /* 0x000fc80000000000 */
.L_x_63:
        /* <DEDUP_REMOVED lines=45> */
.L_x_68:
[----:B------:R-:W-:Y:S05]  /*4a90*/  BSYNC.RECONVERGENT B0 ;  /* 0x0000000000007941 */ /* 0x000fea0003800200 */
.L_x_67:
[----:B------:R-:W-:-:S04]  /*4aa0*/  DEPBAR.LE SB0, 0x1 ;  /* 0x000080400000791a */ /* 0x000fc80000000000 */
.L_x_66:
        /* <DEDUP_REMOVED lines=45> */
.L_x_71:
[----:B------:R-:W-:Y:S05]  /*4d80*/  BSYNC.RECONVERGENT B0 ;  /* 0x0000000000007941 */ /* 0x000fea0003800200 */
.L_x_70:
[----:B------:R-:W-:-:S04]  /*4d90*/  DEPBAR.LE SB0, 0x1 ;  /* 0x000080400000791a */ /* 0x000fc80000000000 */
.L_x_69:
[----:B------:R-:W-:Y:S01]  /*4da0*/  BAR.SYNC.DEFER_BLOCKING 0x8, 0x80 ;  /* 0x0202000000007b1d */ /* 0x000fe20000010000 */
[----:B------:R-:W-:-:S05]  /*4db0*/  VIADD R3, R3, 0x334a0 ;  /* 0x000334a003037836 */ /* 0x000fca0000000000 */
[----:B------:R-:W-:Y:S01]  /*4dc0*/  PRMT R3, RZ, 0x654, R3 ;  /* 0x00000654ff037816 */ /* 0x000fe20000000003 */
[----:B--2---:R-:W1:Y:S01]  /*4dd0*/  LDTM.x8 R12, tmem[UR7+0xc0] ;  /* 0x0000c007000c79ee */ /* 0x004e6200081c0000 */
        /* <DEDUP_REMOVED lines=27> */
[----:B------:R-:W-:Y:S01]  /*4f90*/  NOP ;  /* 0x0000000000007918 */ /* 0x000fe20000000000 */
[----:B------:R2:W-:Y:S01]  /*4fa0*/  SYNCS.ARRIVE.TRANS64.RED.A1T0 RZ, [R3+URZ], RZ ;  /* 0x000000ff03ff79a7 */ /* 0x0005e200081004ff */
        /* <DEDUP_REMOVED lines=16> */
.L_x_73:
[----:B------:R-:W-:Y:S05]  /*50b0*/  BSYNC.RECONVERGENT B0 ;  /* 0x0000000000007941 */ /* 0x000fea0003800200 */
.L_x_72:
[----:B------:R-:W-:Y:S02]  /*50c0*/  IADD3 R25, PT, PT, R25, 0x98, RZ ;  /* 0x0000009819197810 */ /* 0x000fe40007ffe0ff */
[----:B------:R-:W-:Y:S01]  /*50d0*/  IADD3 R31, PT, PT, R31, 0x98, RZ ;  /* 0x000000981f1f7810 */ /* 0x000fe20007ffe0ff */
[----:B------:R-:W-:Y:S06]  /*50e0*/  @P0 BRA `(.L_x_74) ;  /* 0xffffffe400800947 */ /* 0x000fec000383ffff */
.L_x_51:
[----:B------:R-:W-:-:S13]  /*50f0*/  ISETP.NE.AND P0, PT, R21, 0x3, PT ;  /* 0x000000031500780c */ /* 0x000fda0003f05270 */
[----:B------:R-:W-:Y:S05]  /*5100*/  @P0 EXIT ;  /* 0x000000000000094d */ /* 0x000fea0003800000 */
[----:B------:R-:W-:Y:S05]  /*5110*/  WARPSYNC.ALL ;  /* 0x0000000000007948 */ /* 0x000fea0003800000 */
[----:B------:R-:W-:Y:S01]  /*5120*/  NOP ;  /* 0x0000000000007918 */ /* 0x000fe20000000000 */
[----:B------:R-:W1:Y:S01]  /*5130*/  S2UR UR5, SR_CgaCtaId ;  /* 0x00000000000579c3 */ /* 0x000e620000008800 */
[----:B------:R-:W-:Y:S02]  /*5140*/  UMOV UR4, 0x50 ;  /* 0x0000005000047882 */ /* 0x000fe40000000000 */
[----:B-1----:R-:W-:-:S09]  /*5150*/  ULEA UR5, UR5, UR4, 0x18 ;  /* 0x0000000405057291 */ /* 0x002fd2000f8ec0ff */
[----:B------:R-:W1:Y:S02]  /*5160*/  LDS R2, [UR5] ;  /* 0x00000005ff027984 */ /* 0x000e640008000800 */
[----:B-1----:R-:W-:-:S04]  /*5170*/  LOP3.LUT R0, R2, 0xffff, RZ, 0xc0, !PT ;  /* 0x0000ffff02007812 */ /* 0x002fc800078ec0ff */
[----:B------:R-:W-:-:S13]  /*5180*/  ISETP.NE.AND P0, PT, R0, 0xffff, PT ;  /* 0x0000ffff0000780c */ /* 0x000fda0003f05270 */
[----:B------:R-:W-:Y:S05]  /*5190*/  @P0 BRA `(.L_x_75) ;  /* 0x0000000000480947 */ /* 0x000fea0003800000 */
[----:B------:R-:W-:-:S04]  /*51a0*/  SHF.R.U32.HI R0, RZ, 0x10, R2 ;  /* 0x00000010ff007819 */ /* 0x000fc80000011602 */
[----:B------:R-:W-:-:S04]  /*51b0*/  LOP3.LUT R0, R0, 0x1, RZ, 0xc0, !PT ;  /* 0x0000000100007812 */ /* 0x000fc800078ec0ff */
[----:B------:R-:W-:-:S13]  /*51c0*/  ISETP.NE.AND P0, PT, R0, 0x1, PT ;  /* 0x000000010000780c */ /* 0x000fda0003f05270 */
[----:B------:R-:W-:Y:S05]  /*51d0*/  @P0 BRA `(.L_x_76) ;  /* 0x00000000002c0947 */ /* 0x000fea0003800000 */
[----:B------:R-:W1:Y:S01]  /*51e0*/  S2R R0, SR_LANEID ;  /* 0x0000000000007919 */ /* 0x000e620000000000 */
[----:B------:R-:W-:Y:S01]  /*51f0*/  IMAD.MOV.U32 R2, RZ, RZ, -0x20000 ;  /* 0xfffe0000ff027424 */ /* 0x000fe200078e00ff */
[----:B------:R-:W-:Y:S02]  /*5200*/  VOTEU.ANY UR6, UPT, PT ;  /* 0x0000000000067886 */ /* 0x000fe400038e0100 */
[----:B------:R-:W-:Y:S01]  /*5210*/  UFLO.U32 UR6, UR6 ;  /* 0x00000006000672bd */ /* 0x000fe200080e0000 */
[----:B------:R-:W3:Y:S05]  /*5220*/  REDUX UR4, R2 ;  /* 0x00000000020473c4 */ /* 0x000eea0000000000 */
[----:B-1----:R-:W-:-:S02]  /*5230*/  ISETP.EQ.U32.AND P0, PT, R0, UR6, PT ;  /* 0x0000000600007c0c */ /* 0x002fc4000bf02070 */
[----:B---3--:R-:W-:Y:S01]  /*5240*/  MOV R0, UR4 ;  /* 0x0000000400007c02 */ /* 0x008fe20008000f00 */
[----:B------:R-:W-:-:S05]  /*5250*/  UMOV UR4, 0xfffe0000 ;  /* 0xfffe000000047882 */ /* 0x000fca0000000000 */
[----:B------:R1:W-:Y:S05]  /*5260*/  UTCATOMSWS.AND URZ, UR4 ;  /* 0x0000000400ff79e3 */ /* 0x0003ea0008000000 */
[----:B------:R1:W-:Y:S01]  /*5270*/  @P0 ATOMS.AND RZ, [UR5], R0 ;  /* 0x00000000ffff098c */ /* 0x0003e2000a800005 */
[----:B------:R-:W-:Y:S05]  /*5280*/  BRA `(.L_x_77) ;  /* 0x0000000000147947 */ /* 0x000fea0003800000 */
.L_x_76:
[----:B------:R-:W-:Y:S02]  /*5290*/  MOV R2, 0x52b0 ;  /* 0x000052b000027802 */ /* 0x000fe40000000f00 */
[----:B--2---:R-:W-:Y:S05]  /*52a0*/  CALL.REL.NOINC `($__internal_0_$__cuda_sm10x_tcgen05_guardrail_trap_col_being_dealloced_not_returned_by_alloc) ;  /* 0x0000000400f07944 */ /* 0x004fea0003c00000 */
[----:B------:R-:W-:Y:S05]  /*52b0*/  BRA `(.L_x_77) ;  /* 0x0000000000087947 */ /* 0x000fea0003800000 */
.L_x_75:
[----:B------:R-:W-:Y:S02]  /*52c0*/  MOV R2, 0x52e0 ;  /* 0x000052e000027802 */ /* 0x000fe40000000f00 */
[----:B--2---:R-:W-:Y:S05]  /*52d0*/  CALL.REL.NOINC `($__internal_2_$__cuda_sm10x_tcgen05_guardrail_trap_unallocated_columns_being_dealloced) ;  /* 0x0000000400fc7944 */ /* 0x004fea0003c00000 */
.L_x_77:
[----:B------:R-:W-:Y:S01]  /*52e0*/  NOP ;  /* 0x0000000000007918 */ /* 0x000fe20000000000 */
[----:B-1----:R-:W-:Y:S05]  /*52f0*/  EXIT ;  /* 0x000000000000794d */ /* 0x002fea0003800000 */
.L_x_13:
[----:B------:R-:W-:-:S07]  /*5300*/  MOV R7, R6 ;  /* 0x0000000600077202 */ /* 0x000fce0000000f00 */
.L_x_78:
[----:B-1----:R1:W2:Y:S02]  /*5310*/  SYNCS.PHASECHK.TRANS64.TRYWAIT P0, [R10+URZ], R7 ;  /* 0x000000070a0075a7 */ /* 0x0022a400080011ff */
[----:B--2---:R-:W-:Y:S05]  /*5320*/  @!P0 NANOSLEEP.SYNCS 0x989680 ;  /* 0x009896800000895d */ /* 0x004fea0003900000 */
[----:B------:R-:W2:Y:S02]  /*5330*/  @!P0 SYNCS.PHASECHK.TRANS64 P0, [R10+URZ], R7 ;  /* 0x000000070a0085a7 */ /* 0x000ea400080010ff */
[----:B--2---:R-:W-:Y:S05]  /*5340*/  @!P0 BRA `(.L_x_78) ;  /* 0xfffffffc00f08947 */ /* 0x004fea000383ffff */
[----:B------:R-:W-:Y:S05]  /*5350*/  BRA `(.L_x_12) ;  /* 0xffffffb4000c7947 */ /* 0x000fea000383ffff */
.L_x_16:
[----:B------:R-:W-:-:S07]  /*5360*/  MOV R3, R2 ;  /* 0x0000000200037202 */ /* 0x000fce0000000f00 */
.L_x_79:
[----:B-1----:R1:W2:Y:S02]  /*5370*/  SYNCS.PHASECHK.TRANS64.TRYWAIT P0, [R6+URZ], R3 ;  /* 0x00000003060075a7 */ /* 0x0022a400080011ff */
[----:B--2---:R-:W-:Y:S05]  /*5380*/  @!P0 NANOSLEEP.SYNCS 0x989680 ;  /* 0x009896800000895d */ /* 0x004fea0003900000 */
[----:B------:R-:W2:Y:S02]  /*5390*/  @!P0 SYNCS.PHASECHK.TRANS64 P0, [R6+URZ], R3 ;  /* 0x00000003060085a7 */ /* 0x000ea400080010ff */
[----:B--2---:R-:W-:Y:S05]  /*53a0*/  @!P0 BRA `(.L_x_79) ;  /* 0xfffffffc00f08947 */ /* 0x004fea000383ffff */
[----:B------:R-:W-:Y:S05]  /*53b0*/  BRA `(.L_x_15) ;  /* 0xffffffb400747947 */ /* 0x000fea000383ffff */
.L_x_24:
[----:B------:R-:W-:-:S07]  /*53c0*/  MOV R4, R5 ;  /* 0x0000000500047202 */ /* 0x000fce0000000f00 */
.L_x_80:
[----:B-1----:R1:W2:Y:S02]  /*53d0*/  SYNCS.PHASECHK.TRANS64.TRYWAIT P0, [R2+URZ+0x33400], R5 ;  /* 0x03340005020075a7 */ /* 0x0022a400080011ff */
[----:B--2---:R-:W-:Y:S05]  /*53e0*/  @!P0 NANOSLEEP.SYNCS 0x989680 ;  /* 0x009896800000895d */ /* 0x004fea0003900000 */
[----:B------:R-:W2:Y:S02]  /*53f0*/  @!P0 SYNCS.PHASECHK.TRANS64 P0, [R2+URZ+0x33400], R5 ;  /* 0x03340005020085a7 */ /* 0x000ea400080010ff */
[----:B--2---:R-:W-:Y:S05]  /*5400*/  @!P0 BRA `(.L_x_80) ;  /* 0xfffffffc00f08947 */ /* 0x004fea000383ffff */
[----:B------:R-:W-:Y:S05]  /*5410*/  BRA `(.L_x_81) ;  /* 0xffffffb800b07947 */ /* 0x000fea000383ffff */
.L_x_29:
[----:B------:R-:W-:Y:S02]  /*5420*/  MOV R10, UR10 ;  /* 0x0000000a000a7c02 */ /* 0x000fe40008000f00 */
[----:B------:R-:W-:Y:S02]  /*5430*/  MOV R11, UR10 ;  /* 0x0000000a000b7c02 */ /* 0x000fe40008000f00 */
[----:B------:R-:W-:-:S07]  /*5440*/  MOV R3, UR8 ;  /* 0x0000000800037c02 */ /* 0x000fce0008000f00 */
.L_x_82:
[----:B-1----:R1:W2:Y:S02]  /*5450*/  SYNCS.PHASECHK.TRANS64.TRYWAIT P1, [R3+URZ+0x334a0], R11 ;  /* 0x0334a00b030075a7 */ /* 0x0022a400080211ff */
[----:B--2---:R-:W-:Y:S05]  /*5460*/  @!P1 NANOSLEEP.SYNCS 0x989680 ;  /* 0x009896800000995d */ /* 0x004fea0003900000 */
[----:B------:R-:W2:Y:S02]  /*5470*/  @!P1 SYNCS.PHASECHK.TRANS64 P1, [R3+URZ+0x334a0], R11 ;  /* 0x0334a00b030095a7 */ /* 0x000ea400080210ff */
[----:B--2---:R-:W-:Y:S05]  /*5480*/  @!P1 BRA `(.L_x_82) ;  /* 0xfffffffc00f09947 */ /* 0x004fea000383ffff */
[----:B------:R-:W-:Y:S05]  /*5490*/  BRA `(.L_x_83) ;  /* 0xffffffc000547947 */ /* 0x000fea000383ffff */
.L_x_30:
[----:B------:R-:W-:Y:S02]  /*54a0*/  MOV R5, UR14 ;  /* 0x0000000e00057c02 */ /* 0x000fe40008000f00 */
[----:B------:R-:W-:Y:S07]  /*54b0*/  MOV R10, R11 ;  /* 0x0000000b000a7202 */ /* 0x000fee0000000f00 */
.L_x_84:
[----:B-1----:R1:W2:Y:S02]  /*54c0*/  SYNCS.PHASECHK.TRANS64.TRYWAIT P1, [R5+URZ+0x33460], R11 ;  /* 0x0334600b050075a7 */ /* 0x0022a400080211ff */
[----:B--2---:R-:W-:Y:S05]  /*54d0*/  @!P1 NANOSLEEP.SYNCS 0x989680 ;  /* 0x009896800000995d */ /* 0x004fea0003900000 */
[----:B------:R-:W2:Y:S02]  /*54e0*/  @!P1 SYNCS.PHASECHK.TRANS64 P1, [R5+URZ+0x33460], R11 ;  /* 0x0334600b050095a7 */ /* 0x000ea400080210ff */
[----:B--2---:R-:W-:Y:S05]  /*54f0*/  @!P1 BRA `(.L_x_84) ;  /* 0xfffffffc00f09947 */ /* 0x004fea000383ffff */
[----:B------:R-:W-:Y:S05]  /*5500*/  BRA `(.L_x_85) ;  /* 0xffffffc000607947 */ /* 0x000fea000383ffff */
.L_x_32:
[----:B------:R-:W-:Y:S02]  /*5510*/  MOV R3, UR10 ;  /* 0x0000000a00037c02 */ /* 0x000fe40008000f00 */
[----:B------:R-:W-:Y:S07]  /*5520*/  MOV R12, R13 ;  /* 0x0000000d000c7202 */ /* 0x000fee0000000f00 */
.L_x_86:
[----:B-1----:R1:W2:Y:S02]  /*5530*/  SYNCS.PHASECHK.TRANS64.TRYWAIT P1, [R3+URZ+0x33460], R13 ;  /* 0x0334600d030075a7 */ /* 0x0022a400080211ff */
[----:B--2---:R-:W-:Y:S05]  /*5540*/  @!P1 NANOSLEEP.SYNCS 0x989680 ;  /* 0x009896800000995d */ /* 0x004fea0003900000 */
[----:B------:R-:W2:Y:S02]  /*5550*/  @!P1 SYNCS.PHASECHK.TRANS64 P1, [R3+URZ+0x33460], R13 ;  /* 0x0334600d030095a7 */ /* 0x000ea400080210ff */
[----:B--2---:R-:W-:Y:S05]  /*5560*/  @!P1 BRA `(.L_x_86) ;  /* 0xfffffffc00f09947 */ /* 0x004fea000383ffff */
[----:B------:R-:W-:Y:S05]  /*5570*/  BRA `(.L_x_87) ;  /* 0xffffffc4003c7947 */ /* 0x000fea000383ffff */
.L_x_37:
[----:B------:R-:W-:Y:S01]  /*5580*/  HFMA2 R18, -RZ, RZ, -0.0 , 0 ;  /* 0x80000000ff127431 */ /* 0x000fe200000001ff */
[----:B-1----:R-:W-:Y:S04]  /*5590*/  MOV R19, 0x80000000 ;  /* 0x8000000000137802 */ /* 0x002fe80000000f00 */
[----:B------:R1:W2:Y:S03]  /*55a0*/  SYNCS.PHASECHK.TRANS64.TRYWAIT P0, [R4+URZ+0x33430], R19 ;  /* 0x03343013040075a7 */ /* 0x0002a600080011ff */
[----:B--2---:R-:W-:Y:S05]  /*55b0*/  @!P0 NANOSLEEP.SYNCS 0x989680 ;  /* 0x009896800000895d */ /* 0x004fea0003900000 */
[----:B------:R-:W2:Y:S02]  /*55c0*/  @!P0 SYNCS.PHASECHK.TRANS64 P0, [R4+URZ+0x33430], R19 ;  /* 0x03343013040085a7 */ /* 0x000ea400080010ff */
[----:B--2---:R-:W-:Y:S05]  /*55d0*/  @!P0 BRA `(.L_x_37) ;  /* 0xfffffffc00e88947 */ /* 0x004fea000383ffff */
[----:B------:R-:W-:Y:S05]  /*55e0*/  BRA `(.L_x_88) ;  /* 0xffffffcc00187947 */ /* 0x000fea000383ffff */
.L_x_38:
[----:B------:R-:W-:Y:S01]  /*55f0*/  HFMA2 R16, -RZ, RZ, -0.0 , 0 ;  /* 0x80000000ff107431 */ /* 0x000fe200000001ff */
[----:B--2---:R-:W-:Y:S04]  /*5600*/  MOV R17, 0x80000000 ;  /* 0x8000000000117802 */ /* 0x004fe80000000f00 */
[----:B------:R2:W3:Y:S03]  /*5610*/  SYNCS.PHASECHK.TRANS64.TRYWAIT P0, [R4+URZ+0x33438], R17 ;  /* 0x03343811040075a7 */ /* 0x0004e600080011ff */
[----:B---3--:R-:W-:Y:S05]  /*5620*/  @!P0 NANOSLEEP.SYNCS 0x989680 ;  /* 0x009896800000895d */ /* 0x008fea0003900000 */
[----:B------:R-:W3:Y:S02]  /*5630*/  @!P0 SYNCS.PHASECHK.TRANS64 P0, [R4+URZ+0x33438], R17 ;  /* 0x03343811040085a7 */ /* 0x000ee400080010ff */
[----:B---3--:R-:W-:Y:S05]  /*5640*/  @!P0 BRA `(.L_x_38) ;  /* 0xfffffffc00e88947 */ /* 0x008fea000383ffff */
[----:B------:R-:W-:Y:S05]  /*5650*/  BRA `(.L_x_89) ;  /* 0xffffffcc00987947 */ /* 0x000fea000383ffff */
.L_x_39:
[----:B------:R-:W-:Y:S01]  /*5660*/  HFMA2 R16, -RZ, RZ, -0.0 , 0 ;  /* 0x80000000ff107431 */ /* 0x000fe200000001ff */
[----:B--2---:R-:W-:Y:S04]  /*5670*/  MOV R17, 0x80000000 ;  /* 0x8000000000117802 */ /* 0x004fe80000000f00 */
[----:B------:R2:W3:Y:S03]  /*5680*/  SYNCS.PHASECHK.TRANS64.TRYWAIT P0, [R4+URZ+0x33440], R17 ;  /* 0x03344011040075a7 */ /* 0x0004e600080011ff */
[----:B---3--:R-:W-:Y:S05]  /*5690*/  @!P0 NANOSLEEP.SYNCS 0x989680 ;  /* 0x009896800000895d */ /* 0x008fea0003900000 */
[----:B------:R-:W3:Y:S02]  /*56a0*/  @!P0 SYNCS.PHASECHK.TRANS64 P0, [R4+URZ+0x33440], R17 ;  /* 0x03344011040085a7 */ /* 0x000ee400080010ff */
[----:B---3--:R-:W-:Y:S05]  /*56b0*/  @!P0 BRA `(.L_x_39) ;  /* 0xfffffffc00e88947 */ /* 0x008fea000383ffff */
[----:B------:R-:W-:Y:S05]  /*56c0*/  BRA `(.L_x_90) ;  /* 0xffffffcc00d87947 */ /* 0x000fea000383ffff */
.L_x_40:
[----:B------:R-:W-:Y:S01]  /*56d0*/  HFMA2 R16, -RZ, RZ, -0.0 , 0 ;  /* 0x80000000ff107431 */ /* 0x000fe200000001ff */
[----:B-12---:R-:W-:Y:S04]  /*56e0*/  MOV R17, 0x80000000 ;  /* 0x8000000000117802 */ /* 0x006fe80000000f00 */
[----:B------:R1:W2:Y:S03]  /*56f0*/  SYNCS.PHASECHK.TRANS64.TRYWAIT P0, [R4+URZ+0x33448], R17 ;  /* 0x03344811040075a7 */ /* 0x0002a600080011ff */
[----:B--2---:R-:W-:Y:S05]  /*5700*/  @!P0 NANOSLEEP.SYNCS 0x989680 ;  /* 0x009896800000895d */ /* 0x004fea0003900000 */
[----:B------:R-:W2:Y:S02]  /*5710*/  @!P0 SYNCS.PHASECHK.TRANS64 P0, [R4+URZ+0x33448], R17 ;  /* 0x03344811040085a7 */ /* 0x000ea400080010ff */
[----:B--2---:R-:W-:Y:S05]  /*5720*/  @!P0 BRA `(.L_x_40) ;  /* 0xfffffffc00e88947 */ /* 0x004fea000383ffff */
[----:B------:R-:W-:Y:S05]  /*5730*/  BRA `(.L_x_91) ;  /* 0xffffffd000147947 */ /* 0x000fea000383ffff */
.L_x_41:
[----:B------:R-:W-:Y:S01]  /*5740*/  HFMA2 R34, -RZ, RZ, -0.0 , 0 ;  /* 0x80000000ff227431 */ /* 0x000fe200000001ff */
[----:B-1----:R-:W-:Y:S04]  /*5750*/  MOV R35, 0x80000000 ;  /* 0x8000000000237802 */ /* 0x002fe80000000f00 */
[----:B------:R1:W2:Y:S03]  /*5760*/  SYNCS.PHASECHK.TRANS64.TRYWAIT P0, [R4+URZ+0x33450], R35 ;  /* 0x03345023040075a7 */ /* 0x0002a600080011ff */
[----:B--2---:R-:W-:Y:S05]  /*5770*/  @!P0 NANOSLEEP.SYNCS 0x989680 ;  /* 0x009896800000895d */ /* 0x004fea0003900000 */
[----:B------:R-:W2:Y:S02]  /*5780*/  @!P0 SYNCS.PHASECHK.TRANS64 P0, [R4+URZ+0x33450], R35 ;  /* 0x03345023040085a7 */ /* 0x000ea400080010ff */
[----:B--2---:R-:W-:Y:S05]  /*5790*/  @!P0 BRA `(.L_x_41) ;  /* 0xfffffffc00e88947 */ /* 0x004fea000383ffff */
[----:B------:R-:W-:Y:S05]  /*57a0*/  BRA `(.L_x_92) ;  /* 0xffffffd000507947 */ /* 0x000fea000383ffff */
.L_x_42:
[----:B------:R-:W-:Y:S01]  /*57b0*/  HFMA2 R40, -RZ, RZ, -0.0 , 0 ;  /* 0x80000000ff287431 */ /* 0x000fe200000001ff */
[----:B-1----:R-:W-:Y:S04]  /*57c0*/  MOV R41, 0x80000000 ;  /* 0x8000000000297802 */ /* 0x002fe80000000f00 */
[----:B------:R1:W2:Y:S03]  /*57d0*/  SYNCS.PHASECHK.TRANS64.TRYWAIT P0, [R4+URZ+0x33458], R41 ;  /* 0x03345829040075a7 */ /* 0x0002a600080011ff */
[----:B--2---:R-:W-:Y:S05]  /*57e0*/  @!P0 NANOSLEEP.SYNCS 0x989680 ;  /* 0x009896800000895d */ /* 0x004fea0003900000 */
[----:B------:R-:W2:Y:S02]  /*57f0*/  @!P0 SYNCS.PHASECHK.TRANS64 P0, [R4+URZ+0x33458], R41 ;  /* 0x03345829040085a7 */ /* 0x000ea400080010ff */
[----:B--2---:R-:W-:Y:S05]  /*5800*/  @!P0 BRA `(.L_x_42) ;  /* 0xfffffffc00e88947 */ /* 0x004fea000383ffff */
[----:B------:R-:W-:Y:S05]  /*5810*/  BRA `(.L_x_93) ;  /* 0xffffffd000c87947 */ /* 0x000fea000383ffff */
.L_x_43:
[----:B--2---:R2:W3:Y:S02]  /*5820*/  SYNCS.PHASECHK.TRANS64.TRYWAIT P0, [R4+URZ+0x33430], RZ ;  /* 0x033430ff040075a7 */ /* 0x0044e400080011ff */
[----:B---3--:R-:W-:Y:S05]  /*5830*/  @!P0 NANOSLEEP.SYNCS 0x989680 ;  /* 0x009896800000895d */ /* 0x008fea0003900000 */
[----:B------:R-:W3:Y:S02]  /*5840*/  @!P0 SYNCS.PHASECHK.TRANS64 P0, [R4+URZ+0x33430], RZ ;  /* 0x033430ff040085a7 */ /* 0x000ee400080010ff */
[----:B---3--:R-:W-:Y:S05]  /*5850*/  @!P0 BRA `(.L_x_43) ;  /* 0xfffffffc00f08947 */ /* 0x008fea000383ffff */
[----:B------:R-:W-:Y:S05]  /*5860*/  BRA `(.L_x_94) ;  /* 0xffffffd400007947 */ /* 0x000fea000383ffff */
.L_x_44:
[----:B---3--:R3:W4:Y:S02]  /*5870*/  SYNCS.PHASECHK.TRANS64.TRYWAIT P0, [R4+URZ+0x33438], RZ ;  /* 0x033438ff040075a7 */ /* 0x00872400080011ff */
[----:B----4-:R-:W-:Y:S05]  /*5880*/  @!P0 NANOSLEEP.SYNCS 0x989680 ;  /* 0x009896800000895d */ /* 0x010fea0003900000 */
[----:B------:R-:W4:Y:S02]  /*5890*/  @!P0 SYNCS.PHASECHK.TRANS64 P0, [R4+URZ+0x33438], RZ ;  /* 0x033438ff040085a7 */ /* 0x000f2400080010ff */
[----:B----4-:R-:W-:Y:S05]  /*58a0*/  @!P0 BRA `(.L_x_44) ;  /* 0xfffffffc00f08947 */ /* 0x010fea000383ffff */
[----:B------:R-:W-:Y:S05]  /*58b0*/  BRA `(.L_x_95) ;  /* 0xffffffd400387947 */ /* 0x000fea000383ffff */
.L_x_45:
[----:B----4-:R4:W5:Y:S02]  /*58c0*/  SYNCS.PHASECHK.TRANS64.TRYWAIT P0, [R4+URZ+0x33440], RZ ;  /* 0x033440ff040075a7 */ /* 0x01096400080011ff */
[----:B-----5:R-:W-:Y:S05]  /*58d0*/  @!P0 NANOSLEEP.SYNCS 0x989680 ;  /* 0x009896800000895d */ /* 0x020fea0003900000 */
[----:B------:R-:W5:Y:S02]  /*58e0*/  @!P0 SYNCS.PHASECHK.TRANS64 P0, [R4+URZ+0x33440], RZ ;  /* 0x033440ff040085a7 */ /* 0x000f6400080010ff */
[----:B-----5:R-:W-:Y:S05]  /*58f0*/  @!P0 BRA `(.L_x_45) ;  /* 0xfffffffc00f08947 */ /* 0x020fea000383ffff */
[----:B------:R-:W-:Y:S05]  /*5900*/  BRA `(.L_x_96) ;  /* 0xffffffd400707947 */ /* 0x000fea000383ffff */
.L_x_46:
[----:B-1----:R1:W5:Y:S02]  /*5910*/  SYNCS.PHASECHK.TRANS64.TRYWAIT P0, [R4+URZ+0x33448], RZ ;  /* 0x033448ff040075a7 */ /* 0x00236400080011ff */
[----:B-----5:R-:W-:Y:S05]  /*5920*/  @!P0 NANOSLEEP.SYNCS 0x989680 ;  /* 0x009896800000895d */ /* 0x020fea0003900000 */
[----:B------:R-:W5:Y:S02]  /*5930*/  @!P0 SYNCS.PHASECHK.TRANS64 P0, [R4+URZ+0x33448], RZ ;  /* 0x033448ff040085a7 */ /* 0x000f6400080010ff */
[----:B-----5:R-:W-:Y:S05]  /*5940*/  @!P0 BRA `(.L_x_46) ;  /* 0xfffffffc00f08947 */ /* 0x020fea000383ffff */
[----:B------:R-:W-:Y:S05]  /*5950*/  BRA `(.L_x_97) ;  /* 0xffffffd400e47947 */ /* 0x000fea000383ffff */
.L_x_47:
[----:B-1----:R1:W5:Y:S02]  /*5960*/  SYNCS.PHASECHK.TRANS64.TRYWAIT P0, [R4+URZ+0x33450], RZ ;  /* 0x033450ff040075a7 */ /* 0x00236400080011ff */
[----:B-----5:R-:W-:Y:S05]  /*5970*/  @!P0 NANOSLEEP.SYNCS 0x989680 ;  /* 0x009896800000895d */ /* 0x020fea0003900000 */
[----:B------:R-:W5:Y:S02]  /*5980*/  @!P0 SYNCS.PHASECHK.TRANS64 P0, [R4+URZ+0x33450], RZ ;  /* 0x033450ff040085a7 */ /* 0x000f6400080010ff */
[----:B-----5:R-:W-:Y:S05]  /*5990*/  @!P0 BRA `(.L_x_47) ;  /* 0xfffffffc00f08947 */ /* 0x020fea000383ffff */
[----:B------:R-:W-:Y:S05]  /*59a0*/  BRA `(.L_x_98) ;  /* 0xffffffd8001c7947 */ /* 0x000fea000383ffff */
.L_x_48:
[----:B-1----:R1:W5:Y:S02]  /*59b0*/  SYNCS.PHASECHK.TRANS64.TRYWAIT P0, [R4+URZ+0x33458], RZ ;  /* 0x033458ff040075a7 */ /* 0x00236400080011ff */
[----:B-----5:R-:W-:Y:S05]  /*59c0*/  @!P0 NANOSLEEP.SYNCS 0x989680 ;  /* 0x009896800000895d */ /* 0x020fea0003900000 */
[----:B------:R-:W5:Y:S02]  /*59d0*/  @!P0 SYNCS.PHASECHK.TRANS64 P0, [R4+URZ+0x33458], RZ ;  /* 0x033458ff040085a7 */ /* 0x000f6400080010ff */
[----:B-----5:R-:W-:Y:S05]  /*59e0*/  @!P0 BRA `(.L_x_48) ;  /* 0xfffffffc00f08947 */ /* 0x020fea000383ffff */
[----:B------:R-:W-:Y:S05]  /*59f0*/  BRA `(.L_x_99) ;  /* 0xffffffd800547947 */ /* 0x000fea000383ffff */
.L_x_52:
[-C--:B------:R-:W-:Y:S02]  /*5a00*/  MOV R4, R0.reuse ;  /* 0x0000000000047202 */ /* 0x080fe40000000f00 */
[----:B------:R-:W-:-:S07]  /*5a10*/  MOV R5, R0 ;  /* 0x0000000000057202 */ /* 0x000fce0000000f00 */
.L_x_100:
[----:B-1----:R1:W2:Y:S02]  /*5a20*/  SYNCS.PHASECHK.TRANS64.TRYWAIT P2, [R3+URZ+0x33490], R5 ;  /* 0x03349005030075a7 */ /* 0x0022a400080411ff */
[----:B--2---:R-:W-:Y:S05]  /*5a30*/  @!P2 NANOSLEEP.SYNCS 0x989680 ;  /* 0x009896800000a95d */ /* 0x004fea0003900000 */
[----:B------:R-:W2:Y:S02]  /*5a40*/  @!P2 SYNCS.PHASECHK.TRANS64 P2, [R3+URZ+0x33490], R5 ;  /* 0x033490050300a5a7 */ /* 0x000ea400080410ff */
[----:B--2---:R-:W-:Y:S05]  /*5a50*/  @!P2 BRA `(.L_x_100) ;  /* 0xfffffffc00f0a947 */ /* 0x004fea000383ffff */
[----:B------:R-:W-:Y:S05]  /*5a60*/  BRA `(.L_x_101) ;  /* 0xffffffdc00707947 */ /* 0x000fea000383ffff */
        .weak           $__internal_0_$__cuda_sm10x_tcgen05_guardrail_trap_col_being_dealloced_not_returned_by_alloc
        .type           $__internal_0_$__cuda_sm10x_tcgen05_guardrail_trap_col_being_dealloced_not_returned_by_alloc,@function
        .size           $__internal_0_$__cuda_sm10x_tcgen05_guardrail_trap_col_being_dealloced_not_returned_by_alloc,($__internal_1_$__cuda_sm10x_tcgen05_guardrail_trap_phase_invalid_during_alloc - $__internal_0_$__cuda_sm10x_tcgen05_guardrail_trap_col_being_dealloced_not_returned_by_alloc)
$__internal_0_$__cuda_sm10x_tcgen05_guardrail_trap_col_being_dealloced_not_returned_by_alloc:
[----:B------:R-:W-:Y:S05]  /*5a70*/  BPT.TRAP 0x1 ;  /* 0x000000040000795c */ /* 0x000fea0000300000 */
[----:B------:R-:W-:-:S04]  /*5a80*/  HFMA2 R3, -RZ, RZ, 0, 0 ;  /* 0x00000000ff037431 */ /* 0x000fc800000001ff */
[----:B------:R-:W-:Y:S05]  /*5a90*/  RET.REL.NODEC R2 `(_ZN9deep_gemm24sm100_fp8_gemm_1d1d_implILN4cute4UMMA5MajorE0ELS3_0ELj0ELj24576ELj1536ELj128ELj224ELj128ELj1ELj128ELj128ELj64ELj6ELj128ELj128ELj2ELb0ELj152ELNS_8GemmTypeE0ELb0EN7cutlass10bfloat16_tENS_16EpilogueIdentityEEEvPijjj14CUtensorMap_stS9_S9_S9_S9_) ;  /* 0xffffffa402587950 */ /* 0x000fea0003c3ffff */
        .weak           $__internal_1_$__cuda_sm10x_tcgen05_guardrail_trap_phase_invalid_during_alloc
        .type           $__internal_1_$__cuda_sm10x_tcgen05_guardrail_trap_phase_invalid_during_alloc,@function
        .size           $__internal_1_$__cuda_sm10x_tcgen05_guardrail_trap_phase_invalid_during_alloc,($__internal_2_$__cuda_sm10x_tcgen05_guardrail_trap_unallocated_columns_being_dealloced - $__internal_1_$__cuda_sm10x_tcgen05_guardrail_trap_phase_invalid_during_alloc)
$__internal_1_$__cuda_sm10x_tcgen05_guardrail_trap_phase_invalid_during_alloc:
[----:B------:R-:W-:Y:S05]  /*5aa0*/  BPT.TRAP 0x1 ;  /* 0x000000040000795c */ /* 0x000fea0000300000 */
[----:B------:R-:W-:-:S04]  /*5ab0*/  MOV R3, 0x0 ;  /* 0x0000000000037802 */ /* 0x000fc80000000f00 */
[----:B------:R-:W-:Y:S05]  /*5ac0*/  RET.REL.NODEC R2 `(_ZN9deep_gemm24sm100_fp8_gemm_1d1d_implILN4cute4UMMA5MajorE0ELS3_0ELj0ELj24576ELj1536ELj128ELj224ELj128ELj1ELj128ELj128ELj64ELj6ELj128ELj128ELj2ELb0ELj152ELNS_8GemmTypeE0ELb0EN7cutlass10bfloat16_tENS_16EpilogueIdentityEEEvPijjj14CUtensorMap_stS9_S9_S9_S9_) ;  /* 0xffffffa4024c7950 */ /* 0x000fea0003c3ffff */
        .weak           $__internal_2_$__cuda_sm10x_tcgen05_guardrail_trap_unallocated_columns_being_dealloced
        .type           $__internal_2_$__cuda_sm10x_tcgen05_guardrail_trap_unallocated_columns_being_dealloced,@function
        .size           $__internal_2_$__cuda_sm10x_tcgen05_guardrail_trap_unallocated_columns_being_dealloced,($__internal_3_$__cuda_sm20_div_u16 - $__internal_2_$__cuda_sm10x_tcgen05_guardrail_trap_unallocated_columns_being_dealloced)
$__internal_2_$__cuda_sm10x_tcgen05_guardrail_trap_unallocated_columns_being_dealloced:
[----:B------:R-:W-:Y:S05]  /*5ad0*/  BPT.TRAP 0x1 ;  /* 0x000000040000795c */ /* 0x000fea0000300000 */
[----:B------:R-:W-:-:S04]  /*5ae0*/  HFMA2 R3, -RZ, RZ, 0, 0 ;  /* 0x00000000ff037431 */ /* 0x000fc800000001ff */
[----:B------:R-:W-:Y:S05]  /*5af0*/  RET.REL.NODEC R2 `(_ZN9deep_gemm24sm100_fp8_gemm_1d1d_implILN4cute4UMMA5MajorE0ELS3_0ELj0ELj24576ELj1536ELj128ELj224ELj128ELj1ELj128ELj128ELj64ELj6ELj128ELj128ELj2ELb0ELj152ELNS_8GemmTypeE0ELb0EN7cutlass10bfloat16_tENS_16EpilogueIdentityEEEvPijjj14CUtensorMap_stS9_S9_S9_S9_) ;  /* 0xffffffa402407950 */ /* 0x000fea0003c3ffff */
        .weak           $__internal_3_$__cuda_sm20_div_u16
        .type           $__internal_3_$__cuda_sm20_div_u16,@function
        .size           $__internal_3_$__cuda_sm20_div_u16,(.L_x_106 - $__internal_3_$__cuda_sm20_div_u16)
$__internal_3_$__cuda_sm20_div_u16:
[----:B------:R-:W1:Y:S01]  /*5b00*/  I2F.U16 R9, R39 ;  /* 0x0000002700097306 */ /* 0x000e620000101000 */
[----:B------:R-:W-:-:S07]  /*5b10*/  IMAD.MOV.U32 R0, RZ, RZ, 0x4b800000 ;  /* 0x4b800000ff007424 */ /* 0x000fce00078e00ff */
[----:B------:R-:W-:Y:S01]  /*5b20*/  I2F.U16.RZ R5, R5 ;  /* 0x0000000500057306 */ /* 0x000fe2000010d000 */
[C---:B-1----:R-:W-:Y:S02]  /*5b30*/  FSETP.GEU.AND P1, PT, |R9|.reuse, 1.175494350822287508e-38, PT ;  /* 0x008000000900780b */ /* 0x042fe40003f2e200 */
[----:B------:R-:W-:Y:S02]  /*5b40*/  FSETP.GT.AND P2, PT, |R9|, 8.50705917302346158658e+37, PT ;  /* 0x7e8000000900780b */ /* 0x000fe40003f44200 */
[----:B------:R-:W-:Y:S02]  /*5b50*/  FSEL R0, R0, 1, !P1 ;  /* 0x3f80000000007808 */ /* 0x000fe40004800000 */
[----:B------:R-:W-:Y:S02]  /*5b60*/  ISETP.NE.U32.AND P1, PT, R39, RZ, PT ;  /* 0x000000ff2700720c */ /* 0x000fe40003f25070 */
[----:B------:R-:W-:-:S05]  /*5b70*/  FSEL R0, R0, 0.25, !P2 ;  /* 0x3e80000000007808 */ /* 0x000fca0005000000 */
[----:B------:R-:W-:-:S06]  /*5b80*/  FMUL R9, R9, R0 ;  /* 0x0000000009097220 */ /* 0x000fcc0000400000 */
[----:B------:R-:W1:Y:S02]  /*5b90*/  MUFU.RCP R9, R9 ;  /* 0x0000000900097308 */ /* 0x000e640000001000 */
[----:B-1----:R-:W-:-:S04]  /*5ba0*/  FMUL R0, R0, R9 ;  /* 0x0000000900007220 */ /* 0x002fc80000400000 */
[----:B------:R-:W-:-:S04]  /*5bb0*/  VIADD R0, R0, 0x2 ;  /* 0x0000000200007836 */ /* 0x000fc80000000000 */
[----:B------:R-:W-:-:S04]  /*5bc0*/  FMUL.RZ R11, R5, R0 ;  /* 0x00000000050b7220 */ /* 0x000fc8000040c000 */
[----:B------:R1:W2:Y:S02]  /*5bd0*/  F2I.U32.TRUNC.NTZ R0, R11 ;  /* 0x0000000b00007305 */ /* 0x0002a4000020f000 */
[----:B-1----:R-:W-:Y:S01]  /*5be0*/  IMAD.MOV.U32 R11, RZ, RZ, 0x0 ;  /* 0x00000000ff0b7424 */ /* 0x002fe200078e00ff */
[----:B--2---:R-:W-:Y:S02]  /*5bf0*/  LOP3.LUT R0, R0, 0xffff, RZ, 0xc0, !PT ;  /* 0x0000ffff00007812 */ /* 0x004fe400078ec0ff */
[----:B------:R-:W-:Y:S01]  /*5c00*/  @!P1 MOV R0, 0xffffffff ;  /* 0xffffffff00009802 */ /* 0x000fe20000000f00 */
[----:B------:R-:W-:Y:S06]  /*5c10*/  RET.REL.NODEC R10 `(_ZN9deep_gemm24sm100_fp8_gemm_1d1d_implILN4cute4UMMA5MajorE0ELS3_0ELj0ELj24576ELj1536ELj128ELj224ELj128ELj1ELj128ELj128ELj64ELj6ELj128ELj128ELj2ELb0ELj152ELNS_8GemmTypeE0ELb0EN7cutlass10bfloat16_tENS_16EpilogueIdentityEEEvPijjj14CUtensorMap_stS9_S9_S9_S9_) ;  /* 0xffffffa00af87950 */ /* 0x000fec0003c3ffff */
.L_x_102:
[----:B------:R-:W-:-:S00]  /*5c20*/  BRA `(.L_x_102) ;  /* 0xfffffffc00fc7947 */ /* 0x000fc0000383ffff */
[----:B------:R-:W-:-:S00]  /*5c30*/  NOP ;  /* 0x0000000000007918 */ /* 0x000fc00000000000 */
        /* <DEDUP_REMOVED lines=12> */
.L_x_106:


//--------------------- .nv.shared._ZN9deep_gemm24sm100_fp8_gemm_1d1d_implILN4cute4UMMA5MajorE0ELS3_0ELj0ELj24576ELj1536ELj128ELj224ELj128ELj1ELj128ELj128ELj64ELj6ELj128ELj128ELj2ELb0ELj152ELNS_8GemmTypeE0ELb0EN7cutlass10bfloat16_tENS_16EpilogueIdentityEEEvPijjj14CUtensorMap_stS9_S9_S9_S9_ --------------------------
	.section	.nv.shared._ZN9deep_gemm24sm100_fp8_gemm_1d1d_implILN4cute4UMMA5MajorE0ELS3_0ELj0ELj24576ELj1536ELj128ELj224ELj128ELj1ELj128ELj128ELj64ELj6ELj128ELj128ELj2ELb0ELj152ELNS_8GemmTypeE0ELb0EN7cutlass10bfloat16_tENS_16EpilogueIdentityEEEvPijjj14CUtensorMap_stS9_S9_S9_S9_,"aw",@nobits
	.sectionflags	@""
	.align	1024
	.zero		1024


//--------------------- .nv.shared.reserved.0     --------------------------
	.section	.nv.shared.reserved.0,"aw",@nobits
	.align	8
	.weak		__nv_reservedSMEM_offset_0_alias
	.size		__nv_reservedSMEM_offset_0_alias, 0, 64
	.other		__nv_reservedSMEM_offset_0_alias,@"STO_CUDA_RESERVED_SHARED STV_DEFAULT"
__nv_reservedSMEM_offset_0_alias:
	.zero		0
.nv.shared.reserved.0:
	.zero		64
	.weak		__nv_reservedSMEM_allocation_phase
	.type		__nv_reservedSMEM_allocation_phase,@object
	.size		__nv_reservedSMEM_allocation_phase,(.L_0 - __nv_reservedSMEM_allocation_phase)
__nv_reservedSMEM_allocation_phase:
	.zero		1
.L_0:
	.zero		7
	.weak		__nv_reservedSMEM_devtool_atexit_pc
	.type		__nv_reservedSMEM_devtool_atexit_pc,@object
	.size		__nv_reservedSMEM_devtool_atexit_pc,(__nv_reservedSMEM_allocation_mask - __nv_reservedSMEM_devtool_atexit_pc)
__nv_reservedSMEM_devtool_atexit_pc:
	.zero		8
	.weak		__nv_reservedSMEM_allocation_mask
	.type		__nv_reservedSMEM_allocation_mask,@object
	.size		__nv_reservedSMEM_allocation_mask,(.L_2 - __nv_reservedSMEM_allocation_mask)
__nv_reservedSMEM_allocation_mask:
	.zero		4
.L_2:
	.zero		4
	.weak		__nv_reservedSMEM_tmem_allocation_pipeline_mbarrier
	.type		__nv_reservedSMEM_tmem_allocation_pipeline_mbarrier,@object
	.size		__nv_reservedSMEM_tmem_allocation_pipeline_mbarrier,(__nv_reservedSMEM_tmem_allocation_pipeline_mbarrier_parity - __nv_reservedSMEM_tmem_allocation_pipeline_mbarrier)
__nv_reservedSMEM_tmem_allocation_pipeline_mbarrier:
	.zero		8
	.weak		__nv_reservedSMEM_tmem_allocation_pipeline_mbarrier_parity
	.type		__nv_reservedSMEM_tmem_allocation_pipeline_mbarrier_parity,@object
	.size		__nv_reservedSMEM_tmem_allocation_pipeline_mbarrier_parity,(.L_4 - __nv_reservedSMEM_tmem_allocation_pipeline_mbarrier_parity)
__nv_reservedSMEM_tmem_allocation_pipeline_mbarrier_parity:
	.zero		4
.L_4:


//--------------------- .nv.global                --------------------------
	.section	.nv.global,"aw",@nobits
.nv.global:
	.type		_ZN45_INTERNAL_82ee4188_9_kernel_cu_59f4e7d5_913234cute1_E,@object
	.size		_ZN45_INTERNAL_82ee4188_9_kernel_cu_59f4e7d5_913234cute1_E,(_ZN45_INTERNAL_82ee4188_9_kernel_cu_59f4e7d5_913234cuda3std3__45__cpo6cbeginE - _ZN45_INTERNAL_82ee4188_9_kernel_cu_59f4e7d5_913234cute1_E)
_ZN45_INTERNAL_82ee4188_9_kernel_cu_59f4e7d5_913234cute1_E:
	.zero		1
	.type		_ZN45_INTERNAL_82ee4188_9_kernel_cu_59f4e7d5_913234cuda3std3__45__cpo6cbeginE,@object
	.size		_ZN45_INTERNAL_82ee4188_9_kernel_cu_59f4e7d5_913234cuda3std3__45__cpo6cbeginE,(_ZN45_INTERNAL_82ee4188_9_kernel_cu_59f4e7d5_913234cuda3std3__48in_placeE - _ZN45_INTERNAL_82ee4188_9_kernel_cu_59f4e7d5_913234cuda3std3__45__cpo6cbeginE)
_ZN45_INTERNAL_82ee4188_9_kernel_cu_59f4e7d5_913234cuda3std3__45__cpo6cbeginE:
	.zero		1
	.type		_ZN45_INTERNAL_82ee4188_9_kernel_cu_59f4e7d5_913234cuda3std3__48in_placeE,@object
	.size		_ZN45_INTERNAL_82ee4188_9_kernel_cu_59f4e7d5_913234cuda3std3__48in_placeE,(_ZN45_INTERNAL_82ee4188_9_kernel_cu_59f4e7d5_913234cuda3std6ranges3__45__cpo9iter_moveE - _ZN45_INTERNAL_82ee4188_9_kernel_cu_59f4e7d5_913234cuda3std3__48in_placeE)
_ZN45_INTERNAL_82ee4188_9_kernel_cu_59f4e7d5_913234cuda3std3__48in_placeE:
	.zero		1
	.type		_ZN45_INTERNAL_82ee4188_9_kernel_cu_59f4e7d5_913234cuda3std6ranges3__45__cpo9iter_moveE,@object
	.size		_ZN45_INTERNAL_82ee4188_9_kernel_cu_59f4e7d5_913234cuda3std6ranges3__45__cpo9iter_moveE,(_ZN45_INTERNAL_82ee4188_9_kernel_cu_59f4e7d5_913234cuda3std3__45__cpo5beginE - _ZN45_INTERNAL_82ee4188_9_kernel_cu_59f4e7d5_913234cuda3std6ranges3__45__cpo9iter_moveE)
_ZN45_INTERNAL_82ee4188_9_kernel_cu_59f4e7d5_913234cuda3std6ranges3__45__cpo9iter_moveE:
	.zero		1
	.type		_ZN45_INTERNAL_82ee4188_9_kernel_cu_59f4e7d5_913234cuda3std3__45__cpo5beginE,@object
	.size		_ZN45_INTERNAL_82ee4188_9_kernel_cu_59f4e7d5_913234cuda3std3__45__cpo5beginE,(_ZN45_INTERNAL_82ee4188_9_kernel_cu_59f4e7d5_913234cuda3std3__447_GLOBAL__N__82ee4188_9_kernel_cu_59f4e7d5_913236ignoreE - _ZN45_INTERNAL_82ee4188_9_kernel_cu_59f4e7d5_913234cuda3std3__45__cpo5beginE)
_ZN45_INTERNAL_82ee4188_9_kernel_cu_59f4e7d5_913234cuda3std3__45__cpo5beginE:
	.zero		1
	.type		_ZN45_INTERNAL_82ee4188_9_kernel_cu_59f4e7d5_913234cuda3std3__447_GLOBAL__N__82ee4188_9_kernel_cu_59f4e7d5_913236ignoreE,@object
	.size		_ZN45_INTERNAL_82ee4188_9_kernel_cu_59f4e7d5_913234cuda3std3__447_GLOBAL__N__82ee4188_9_kernel_cu_59f4e7d5_913236ignoreE,(_ZN45_INTERNAL_82ee4188_9_kernel_cu_59f4e7d5_913234cute7productE - _ZN45_INTERNAL_82ee4188_9_kernel_cu_59f4e7d5_913234cuda3std3__447_GLOBAL__N__82ee4188_9_kernel_cu_59f4e7d5_913236ignoreE)
_ZN45_INTERNAL_82ee4188_9_kernel_cu_59f4e7d5_913234cuda3std3__447_GLOBAL__N__82ee4188_9_kernel_cu_59f4e7d5_913236ignoreE:
	.zero		1
	.type		_ZN45_INTERNAL_82ee4188_9_kernel_cu_59f4e7d5_913234cute7productE,@object
	.size		_ZN45_INTERNAL_82ee4188_9_kernel_cu_59f4e7d5_913234cute7productE,(_ZN45_INTERNAL_82ee4188_9_kernel_cu_59f4e7d5_913234cuda3std3__45__cpo3endE - _ZN45_INTERNAL_82ee4188_9_kernel_cu_59f4e7d5_913234cute7productE)
_ZN45_INTERNAL_82ee4188_9_kernel_cu_59f4e7d5_913234cute7productE:
	.zero		1
	.type		_ZN45_INTERNAL_82ee4188_9_kernel_cu_59f4e7d5_913234cuda3std3__45__cpo3endE,@object
	.size		_ZN45_INTERNAL_82ee4188_9_kernel_cu_59f4e7d5_913234cuda3std3__45__cpo3endE,(_ZN45_INTERNAL_82ee4188_9_kernel_cu_59f4e7d5_913234cuda3std3__419piecewise_constructE - _ZN45_INTERNAL_82ee4188_9_kernel_cu_59f4e7d5_913234cuda3std3__45__cpo3endE)
_ZN45_INTERNAL_82ee4188_9_kernel_cu_59f4e7d5_913234cuda3std3__45__cpo3endE:
	.zero		1
	.type		_ZN45_INTERNAL_82ee4188_9_kernel_cu_59f4e7d5_913234cuda3std3__419piecewise_constructE,@object
	.size		_ZN45_INTERNAL_82ee4188_9_kernel_cu_59f4e7d5_913234cuda3std3__419piecewise_constructE,(_ZN45_INTERNAL_82ee4188_9_kernel_cu_59f4e7d5_913234cuda3std3__45__cpo4cendE - _ZN45_INTERNAL_82ee4188_9_kernel_cu_59f4e7d5_913234cuda3std3__419piecewise_constructE)
_ZN45_INTERNAL_82ee4188_9_kernel_cu_59f4e7d5_913234cuda3std3__419piecewise_constructE:
	.zero		1
	.type		_ZN45_INTERNAL_82ee4188_9_kernel_cu_59f4e7d5_913234cuda3std3__45__cpo4cendE,@object
	.size		_ZN45_INTERNAL_82ee4188_9_kernel_cu_59f4e7d5_913234cuda3std3__45__cpo4cendE,(_ZN45_INTERNAL_82ee4188_9_kernel_cu_59f4e7d5_913234cuda3std6ranges3__45__cpo4swapE - _ZN45_INTERNAL_82ee4188_9_kernel_cu_59f4e7d5_913234cuda3std3__45__cpo4cendE)
_ZN45_INTERNAL_82ee4188_9_kernel_cu_59f4e7d5_913234cuda3std3__45__cpo4cendE:
	.zero		1
	.type		_ZN45_INTERNAL_82ee4188_9_kernel_cu_59f4e7d5_913234cuda3std6ranges3__45__cpo4swapE,@object
	.size		_ZN45_INTERNAL_82ee4188_9_kernel_cu_59f4e7d5_913234cuda3std6ranges3__45__cpo4swapE,(.L_12 - _ZN45_INTERNAL_82ee4188_9_kernel_cu_59f4e7d5_913234cuda3std6ranges3__45__cpo4swapE)
_ZN45_INTERNAL_82ee4188_9_kernel_cu_59f4e7d5_913234cuda3std6ranges3__45__cpo4swapE:
	.zero		1
.L_12:


//--------------------- .nv.constant0._ZN9deep_gemm24sm100_fp8_gemm_1d1d_implILN4cute4UMMA5MajorE0ELS3_0ELj0ELj24576ELj1536ELj128ELj224ELj128ELj1ELj128ELj128ELj64ELj6ELj128ELj128ELj2ELb0ELj152ELNS_8GemmTypeE0ELb0EN7cutlass10bfloat16_tENS_16EpilogueIdentityEEEvPijjj14CUtensorMap_stS9_S9_S9_S9_ --------------------------
	.section	.nv.constant0._ZN9deep_gemm24sm100_fp8_gemm_1d1d_implILN4cute4UMMA5MajorE0ELS3_0ELj0ELj24576ELj1536ELj128ELj224ELj128ELj1ELj128ELj128ELj64ELj6ELj128ELj128ELj2ELb0ELj152ELNS_8GemmTypeE0ELb0EN7cutlass10bfloat16_tENS_16EpilogueIdentityEEEvPijjj14CUtensorMap_stS9_S9_S9_S9_,"a",@progbits
	.sectionflags	@""
	.align	4
.nv.constant0._ZN9deep_gemm24sm100_fp8_gemm_1d1d_implILN4cute4UMMA5MajorE0ELS3_0ELj0ELj24576ELj1536ELj128ELj224ELj128ELj1ELj128ELj128ELj64ELj6ELj128ELj128ELj2ELb0ELj152ELNS_8GemmTypeE0ELb0EN7cutlass10bfloat16_tENS_16EpilogueIdentityEEEvPijjj14CUtensorMap_stS9_S9_S9_S9_:
	.zero		1600


//--------------------- SYMBOLS --------------------------

	.type		.nv.reservedSmem.offset0,@object
	.size		.nv.reservedSmem.offset0,0x4
	.type		.nv.reservedSmem.cap,@object
	.size		.nv.reservedSmem.cap,0x4
